//
// Generated by NVIDIA NVVM Compiler
//
// Compiler Build ID: CL-36424714
// Cuda compilation tools, release 13.0, V13.0.88
// Based on NVVM 20.0.0
//

.version 9.0
.target sm_100
.address_size 64

	// .globl	glow_threshold

.visible .entry glow_threshold(
	.param .u64 .ptr .align 1 glow_threshold_param_0,
	.param .u64 .ptr .align 1 glow_threshold_param_1,
	.param .u32 glow_threshold_param_2,
	.param .u32 glow_threshold_param_3,
	.param .f32 glow_threshold_param_4
)
{
	.reg .pred 	%p<5>;
	.reg .b16 	%rs<10>;
	.reg .b32 	%r<19>;
	.reg .b32 	%f<32>;
	.reg .b64 	%rd<11>;

	ld.param.u64 	%rd3, [glow_threshold_param_0];
	ld.param.u64 	%rd4, [glow_threshold_param_1];
	ld.param.u32 	%r4, [glow_threshold_param_2];
	ld.param.u32 	%r5, [glow_threshold_param_3];
	ld.param.f32 	%f5, [glow_threshold_param_4];
	cvta.to.global.u64 	%rd1, %rd4;
	mov.u32 	%r7, %ctaid.x;
	mov.u32 	%r8, %ntid.x;
	mov.u32 	%r9, %tid.x;
	mad.lo.s32 	%r1, %r7, %r8, %r9;
	mov.u32 	%r10, %ctaid.y;
	mov.u32 	%r11, %ntid.y;
	mov.u32 	%r12, %tid.y;
	mad.lo.s32 	%r13, %r10, %r11, %r12;
	setp.ge.s32 	%p1, %r1, %r4;
	setp.ge.s32 	%p2, %r13, %r5;
	or.pred  	%p3, %p1, %p2;
	@%p3 bra 	$L__BB0_4;
	cvta.to.global.u64 	%rd5, %rd3;
	mad.lo.s32 	%r14, %r4, %r13, %r1;
	shl.b32 	%r3, %r14, 2;
	cvt.s64.s32 	%rd6, %r3;
	add.s64 	%rd2, %rd5, %rd6;
	ld.global.nc.u8 	%rs1, [%rd2];
	cvt.u16.u8 	%rs2, %rs1;
	cvt.rn.f32.u16 	%f6, %rs2;
	div.rn.f32 	%f1, %f6, 0f437F0000;
	ld.global.nc.u8 	%rs3, [%rd2+1];
	cvt.u16.u8 	%rs4, %rs3;
	cvt.rn.f32.u16 	%f7, %rs4;
	div.rn.f32 	%f2, %f7, 0f437F0000;
	ld.global.nc.u8 	%rs5, [%rd2+2];
	cvt.u16.u8 	%rs6, %rs5;
	cvt.rn.f32.u16 	%f8, %rs6;
	div.rn.f32 	%f3, %f8, 0f437F0000;
	mul.f32 	%f9, %f2, 0f3F371759;
	fma.rn.f32 	%f10, %f1, 0f3E59B3D0, %f9;
	fma.rn.f32 	%f4, %f3, 0f3D93DD98, %f10;
	setp.leu.f32 	%p4, %f4, %f5;
	@%p4 bra 	$L__BB0_3;
	ld.global.nc.u8 	%rs8, [%rd2+3];
	cvt.u16.u8 	%rs9, %rs8;
	cvt.rn.f32.u16 	%f11, %rs9;
	sub.f32 	%f12, %f4, %f5;
	mov.f32 	%f13, 0f3F800000;
	sub.f32 	%f14, %f13, %f5;
	add.f32 	%f15, %f14, 0f358637BD;
	div.rn.f32 	%f16, %f12, %f15;
	mul.f32 	%f17, %f1, %f16;
	fma.rn.f32 	%f18, %f17, 0f437F0000, 0f3F000000;
	max.f32 	%f19, %f18, 0f00000000;
	min.f32 	%f20, %f19, 0f437F0000;
	cvt.rzi.u32.f32 	%r15, %f20;
	add.s64 	%rd10, %rd1, %rd6;
	st.global.u8 	[%rd10], %r15;
	mul.f32 	%f21, %f2, %f16;
	fma.rn.f32 	%f22, %f21, 0f437F0000, 0f3F000000;
	max.f32 	%f23, %f22, 0f00000000;
	min.f32 	%f24, %f23, 0f437F0000;
	cvt.rzi.u32.f32 	%r16, %f24;
	st.global.u8 	[%rd10+1], %r16;
	mul.f32 	%f25, %f3, %f16;
	fma.rn.f32 	%f26, %f25, 0f437F0000, 0f3F000000;
	max.f32 	%f27, %f26, 0f00000000;
	min.f32 	%f28, %f27, 0f437F0000;
	cvt.rzi.u32.f32 	%r17, %f28;
	st.global.u8 	[%rd10+2], %r17;
	add.f32 	%f29, %f11, 0f3F000000;
	max.f32 	%f30, %f29, 0f00000000;
	min.f32 	%f31, %f30, 0f437F0000;
	cvt.rzi.u32.f32 	%r18, %f31;
	st.global.u8 	[%rd10+3], %r18;
	bra.uni 	$L__BB0_4;
$L__BB0_3:
	add.s64 	%rd8, %rd1, %rd6;
	mov.b16 	%rs7, 0;
	st.global.u8 	[%rd8], %rs7;
	st.global.u8 	[%rd8+1], %rs7;
	st.global.u8 	[%rd8+2], %rs7;
	st.global.u8 	[%rd8+3], %rs7;
$L__BB0_4:
	ret;

}
	// .globl	glow_blur_h
.visible .entry glow_blur_h(
	.param .u64 .ptr .align 1 glow_blur_h_param_0,
	.param .u64 .ptr .align 1 glow_blur_h_param_1,
	.param .u32 glow_blur_h_param_2,
	.param .u32 glow_blur_h_param_3,
	.param .u32 glow_blur_h_param_4
)
{
	.reg .pred 	%p<8>;
	.reg .b16 	%rs<25>;
	.reg .b32 	%r<57>;
	.reg .b32 	%f<114>;
	.reg .b64 	%rd<13>;

	ld.param.u64 	%rd3, [glow_blur_h_param_0];
	ld.param.u64 	%rd2, [glow_blur_h_param_1];
	ld.param.u32 	%r15, [glow_blur_h_param_2];
	ld.param.u32 	%r17, [glow_blur_h_param_3];
	ld.param.u32 	%r16, [glow_blur_h_param_4];
	cvta.to.global.u64 	%rd1, %rd3;
	mov.u32 	%r19, %ctaid.x;
	mov.u32 	%r20, %ntid.x;
	mov.u32 	%r21, %tid.x;
	mad.lo.s32 	%r1, %r19, %r20, %r21;
	mov.u32 	%r22, %ctaid.y;
	mov.u32 	%r23, %ntid.y;
	mov.u32 	%r24, %tid.y;
	mad.lo.s32 	%r25, %r22, %r23, %r24;
	setp.ge.s32 	%p1, %r1, %r15;
	setp.ge.s32 	%p2, %r25, %r17;
	or.pred  	%p3, %p1, %p2;
	@%p3 bra 	$L__BB1_6;
	setp.lt.s32 	%p4, %r16, 0;
	mov.f32 	%f109, 0f00000000;
	mov.f32 	%f110, %f109;
	mov.f32 	%f111, %f109;
	mov.f32 	%f112, %f109;
	mov.f32 	%f113, %f109;
	@%p4 bra 	$L__BB1_5;
	min.u32 	%r3, %r16, 64;
	cvt.rn.f32.u32 	%f23, %r3;
	div.rn.f32 	%f24, %f23, 0f40400000;
	max.f32 	%f25, %f24, 0f3F800000;
	neg.s32 	%r26, %r3;
	add.s32 	%r4, %r15, -1;
	mul.lo.s32 	%r5, %r15, %r25;
	add.f32 	%f26, %f25, %f25;
	mul.f32 	%f1, %f25, %f26;
	sub.s32 	%r54, %r1, %r3;
	max.s32 	%r27, %r54, 0;
	min.s32 	%r28, %r27, %r4;
	add.s32 	%r29, %r28, %r5;
	shl.b32 	%r30, %r29, 2;
	cvt.rn.f32.s32 	%f27, %r26;
	neg.f32 	%f28, %f27;
	mul.f32 	%f29, %f27, %f28;
	div.rn.f32 	%f30, %f29, %f1;
	fma.rn.f32 	%f31, %f30, 0f3BBB989D, 0f3F000000;
	cvt.sat.f32.f32 	%f32, %f31;
	mov.f32 	%f33, 0f4B400001;
	mov.f32 	%f34, 0f437C0000;
	fma.rm.f32 	%f35, %f32, %f34, %f33;
	add.f32 	%f36, %f35, 0fCB40007F;
	neg.f32 	%f37, %f36;
	fma.rn.f32 	%f38, %f30, 0f3FB8AA3B, %f37;
	fma.rn.f32 	%f39, %f30, 0f32A57060, %f38;
	mov.b32 	%r31, %f35;
	shl.b32 	%r32, %r31, 23;
	mov.b32 	%f40, %r32;
	ex2.approx.ftz.f32 	%f41, %f39;
	mul.f32 	%f42, %f41, %f40;
	cvt.s64.s32 	%rd4, %r30;
	add.s64 	%rd5, %rd1, %rd4;
	ld.global.nc.u8 	%rs1, [%rd5];
	cvt.u16.u8 	%rs2, %rs1;
	cvt.rn.f32.u16 	%f43, %rs2;
	fma.rn.f32 	%f109, %f42, %f43, 0f00000000;
	ld.global.nc.u8 	%rs3, [%rd5+1];
	cvt.u16.u8 	%rs4, %rs3;
	cvt.rn.f32.u16 	%f44, %rs4;
	fma.rn.f32 	%f110, %f42, %f44, 0f00000000;
	ld.global.nc.u8 	%rs5, [%rd5+2];
	cvt.u16.u8 	%rs6, %rs5;
	cvt.rn.f32.u16 	%f45, %rs6;
	fma.rn.f32 	%f111, %f42, %f45, 0f00000000;
	ld.global.nc.u8 	%rs7, [%rd5+3];
	cvt.u16.u8 	%rs8, %rs7;
	cvt.rn.f32.u16 	%f46, %rs8;
	fma.rn.f32 	%f112, %f42, %f46, 0f00000000;
	add.f32 	%f113, %f42, 0f00000000;
	setp.eq.s32 	%p5, %r16, 0;
	@%p5 bra 	$L__BB1_5;
	sub.s32 	%r56, 1, %r3;
	shl.b32 	%r33, %r3, 1;
	neg.s32 	%r55, %r33;
$L__BB1_4:
	add.s32 	%r34, %r56, 1;
	add.s32 	%r35, %r54, 1;
	max.s32 	%r36, %r35, 0;
	min.s32 	%r37, %r36, %r4;
	add.s32 	%r38, %r37, %r5;
	shl.b32 	%r39, %r38, 2;
	cvt.rn.f32.s32 	%f47, %r56;
	neg.f32 	%f48, %f47;
	mul.f32 	%f49, %f47, %f48;
	div.rn.f32 	%f50, %f49, %f1;
	fma.rn.f32 	%f51, %f50, 0f3BBB989D, 0f3F000000;
	cvt.sat.f32.f32 	%f52, %f51;
	mov.f32 	%f53, 0f4B400001;
	mov.f32 	%f54, 0f437C0000;
	fma.rm.f32 	%f55, %f52, %f54, %f53;
	add.f32 	%f56, %f55, 0fCB40007F;
	neg.f32 	%f57, %f56;
	fma.rn.f32 	%f58, %f50, 0f3FB8AA3B, %f57;
	fma.rn.f32 	%f59, %f50, 0f32A57060, %f58;
	mov.b32 	%r40, %f55;
	shl.b32 	%r41, %r40, 23;
	mov.b32 	%f60, %r41;
	ex2.approx.ftz.f32 	%f61, %f59;
	mul.f32 	%f62, %f61, %f60;
	cvt.s64.s32 	%rd6, %r39;
	add.s64 	%rd7, %rd1, %rd6;
	ld.global.nc.u8 	%rs9, [%rd7];
	cvt.u16.u8 	%rs10, %rs9;
	cvt.rn.f32.u16 	%f63, %rs10;
	fma.rn.f32 	%f64, %f62, %f63, %f109;
	ld.global.nc.u8 	%rs11, [%rd7+1];
	cvt.u16.u8 	%rs12, %rs11;
	cvt.rn.f32.u16 	%f65, %rs12;
	fma.rn.f32 	%f66, %f62, %f65, %f110;
	ld.global.nc.u8 	%rs13, [%rd7+2];
	cvt.u16.u8 	%rs14, %rs13;
	cvt.rn.f32.u16 	%f67, %rs14;
	fma.rn.f32 	%f68, %f62, %f67, %f111;
	ld.global.nc.u8 	%rs15, [%rd7+3];
	cvt.u16.u8 	%rs16, %rs15;
	cvt.rn.f32.u16 	%f69, %rs16;
	fma.rn.f32 	%f70, %f62, %f69, %f112;
	add.f32 	%f71, %f113, %f62;
	add.s32 	%r54, %r54, 2;
	max.s32 	%r42, %r54, 0;
	min.s32 	%r43, %r42, %r4;
	add.s32 	%r44, %r43, %r5;
	shl.b32 	%r45, %r44, 2;
	cvt.rn.f32.s32 	%f72, %r34;
	neg.f32 	%f73, %f72;
	mul.f32 	%f74, %f72, %f73;
	div.rn.f32 	%f75, %f74, %f1;
	fma.rn.f32 	%f76, %f75, 0f3BBB989D, 0f3F000000;
	cvt.sat.f32.f32 	%f77, %f76;
	fma.rm.f32 	%f78, %f77, %f54, %f53;
	add.f32 	%f79, %f78, 0fCB40007F;
	neg.f32 	%f80, %f79;
	fma.rn.f32 	%f81, %f75, 0f3FB8AA3B, %f80;
	fma.rn.f32 	%f82, %f75, 0f32A57060, %f81;
	mov.b32 	%r46, %f78;
	shl.b32 	%r47, %r46, 23;
	mov.b32 	%f83, %r47;
	ex2.approx.ftz.f32 	%f84, %f82;
	mul.f32 	%f85, %f84, %f83;
	cvt.s64.s32 	%rd8, %r45;
	add.s64 	%rd9, %rd1, %rd8;
	ld.global.nc.u8 	%rs17, [%rd9];
	cvt.u16.u8 	%rs18, %rs17;
	cvt.rn.f32.u16 	%f86, %rs18;
	fma.rn.f32 	%f109, %f85, %f86, %f64;
	ld.global.nc.u8 	%rs19, [%rd9+1];
	cvt.u16.u8 	%rs20, %rs19;
	cvt.rn.f32.u16 	%f87, %rs20;
	fma.rn.f32 	%f110, %f85, %f87, %f66;
	ld.global.nc.u8 	%rs21, [%rd9+2];
	cvt.u16.u8 	%rs22, %rs21;
	cvt.rn.f32.u16 	%f88, %rs22;
	fma.rn.f32 	%f111, %f85, %f88, %f68;
	ld.global.nc.u8 	%rs23, [%rd9+3];
	cvt.u16.u8 	%rs24, %rs23;
	cvt.rn.f32.u16 	%f89, %rs24;
	fma.rn.f32 	%f112, %f85, %f89, %f70;
	add.f32 	%f113, %f71, %f85;
	add.s32 	%r56, %r56, 2;
	add.s32 	%r55, %r55, 2;
	setp.ne.s32 	%p6, %r55, 0;
	@%p6 bra 	$L__BB1_4;
$L__BB1_5:
	setp.gt.f32 	%p7, %f113, 0f00000000;
	rcp.rn.f32 	%f90, %f113;
	selp.f32 	%f91, %f90, 0f00000000, %p7;
	mad.lo.s32 	%r48, %r15, %r25, %r1;
	shl.b32 	%r49, %r48, 2;
	fma.rn.f32 	%f92, %f109, %f91, 0f3F000000;
	max.f32 	%f93, %f92, 0f00000000;
	min.f32 	%f94, %f93, 0f437F0000;
	cvt.rzi.u32.f32 	%r50, %f94;
	cvt.s64.s32 	%rd10, %r49;
	cvta.to.global.u64 	%rd11, %rd2;
	add.s64 	%rd12, %rd11, %rd10;
	st.global.u8 	[%rd12], %r50;
	fma.rn.f32 	%f95, %f110, %f91, 0f3F000000;
	max.f32 	%f96, %f95, 0f00000000;
	min.f32 	%f97, %f96, 0f437F0000;
	cvt.rzi.u32.f32 	%r51, %f97;
	st.global.u8 	[%rd12+1], %r51;
	fma.rn.f32 	%f98, %f111, %f91, 0f3F000000;
	max.f32 	%f99, %f98, 0f00000000;
	min.f32 	%f100, %f99, 0f437F0000;
	cvt.rzi.u32.f32 	%r52, %f100;
	st.global.u8 	[%rd12+2], %r52;
	fma.rn.f32 	%f101, %f112, %f91, 0f3F000000;
	max.f32 	%f102, %f101, 0f00000000;
	min.f32 	%f103, %f102, 0f437F0000;
	cvt.rzi.u32.f32 	%r53, %f103;
	st.global.u8 	[%rd12+3], %r53;
$L__BB1_6:
	ret;

}
	// .globl	glow_blur_v
.visible .entry glow_blur_v(
	.param .u64 .ptr .align 1 glow_blur_v_param_0,
	.param .u64 .ptr .align 1 glow_blur_v_param_1,
	.param .u32 glow_blur_v_param_2,
	.param .u32 glow_blur_v_param_3,
	.param .u32 glow_blur_v_param_4
)
{
	.reg .pred 	%p<8>;
	.reg .b16 	%rs<25>;
	.reg .b32 	%r<56>;
	.reg .b32 	%f<114>;
	.reg .b64 	%rd<13>;

	ld.param.u64 	%rd3, [glow_blur_v_param_0];
	ld.param.u64 	%rd2, [glow_blur_v_param_1];
	ld.param.u32 	%r14, [glow_blur_v_param_2];
	ld.param.u32 	%r17, [glow_blur_v_param_3];
	ld.param.u32 	%r16, [glow_blur_v_param_4];
	cvta.to.global.u64 	%rd1, %rd3;
	mov.u32 	%r18, %ctaid.x;
	mov.u32 	%r19, %ntid.x;
	mov.u32 	%r20, %tid.x;
	mad.lo.s32 	%r1, %r18, %r19, %r20;
	mov.u32 	%r21, %ctaid.y;
	mov.u32 	%r22, %ntid.y;
	mov.u32 	%r23, %tid.y;
	mad.lo.s32 	%r24, %r21, %r22, %r23;
	setp.ge.s32 	%p1, %r1, %r14;
	setp.ge.s32 	%p2, %r24, %r17;
	or.pred  	%p3, %p1, %p2;
	@%p3 bra 	$L__BB2_6;
	setp.lt.s32 	%p4, %r16, 0;
	mov.f32 	%f109, 0f00000000;
	mov.f32 	%f110, %f109;
	mov.f32 	%f111, %f109;
	mov.f32 	%f112, %f109;
	mov.f32 	%f113, %f109;
	@%p4 bra 	$L__BB2_5;
	min.u32 	%r3, %r16, 64;
	cvt.rn.f32.u32 	%f23, %r3;
	div.rn.f32 	%f24, %f23, 0f40400000;
	max.f32 	%f25, %f24, 0f3F800000;
	neg.s32 	%r25, %r3;
	add.s32 	%r4, %r17, -1;
	add.f32 	%f26, %f25, %f25;
	mul.f32 	%f1, %f25, %f26;
	sub.s32 	%r53, %r24, %r3;
	max.s32 	%r26, %r53, 0;
	min.u32 	%r27, %r26, %r4;
	mad.lo.s32 	%r28, %r27, %r14, %r1;
	shl.b32 	%r29, %r28, 2;
	cvt.rn.f32.s32 	%f27, %r25;
	neg.f32 	%f28, %f27;
	mul.f32 	%f29, %f27, %f28;
	div.rn.f32 	%f30, %f29, %f1;
	fma.rn.f32 	%f31, %f30, 0f3BBB989D, 0f3F000000;
	cvt.sat.f32.f32 	%f32, %f31;
	mov.f32 	%f33, 0f4B400001;
	mov.f32 	%f34, 0f437C0000;
	fma.rm.f32 	%f35, %f32, %f34, %f33;
	add.f32 	%f36, %f35, 0fCB40007F;
	neg.f32 	%f37, %f36;
	fma.rn.f32 	%f38, %f30, 0f3FB8AA3B, %f37;
	fma.rn.f32 	%f39, %f30, 0f32A57060, %f38;
	mov.b32 	%r30, %f35;
	shl.b32 	%r31, %r30, 23;
	mov.b32 	%f40, %r31;
	ex2.approx.ftz.f32 	%f41, %f39;
	mul.f32 	%f42, %f41, %f40;
	cvt.s64.s32 	%rd4, %r29;
	add.s64 	%rd5, %rd1, %rd4;
	ld.global.nc.u8 	%rs1, [%rd5];
	cvt.u16.u8 	%rs2, %rs1;
	cvt.rn.f32.u16 	%f43, %rs2;
	fma.rn.f32 	%f109, %f42, %f43, 0f00000000;
	ld.global.nc.u8 	%rs3, [%rd5+1];
	cvt.u16.u8 	%rs4, %rs3;
	cvt.rn.f32.u16 	%f44, %rs4;
	fma.rn.f32 	%f110, %f42, %f44, 0f00000000;
	ld.global.nc.u8 	%rs5, [%rd5+2];
	cvt.u16.u8 	%rs6, %rs5;
	cvt.rn.f32.u16 	%f45, %rs6;
	fma.rn.f32 	%f111, %f42, %f45, 0f00000000;
	ld.global.nc.u8 	%rs7, [%rd5+3];
	cvt.u16.u8 	%rs8, %rs7;
	cvt.rn.f32.u16 	%f46, %rs8;
	fma.rn.f32 	%f112, %f42, %f46, 0f00000000;
	add.f32 	%f113, %f42, 0f00000000;
	setp.eq.s32 	%p5, %r16, 0;
	@%p5 bra 	$L__BB2_5;
	sub.s32 	%r55, 1, %r3;
	shl.b32 	%r32, %r3, 1;
	neg.s32 	%r54, %r32;
$L__BB2_4:
	add.s32 	%r33, %r55, 1;
	add.s32 	%r34, %r53, 1;
	max.s32 	%r35, %r34, 0;
	min.u32 	%r36, %r35, %r4;
	mad.lo.s32 	%r37, %r36, %r14, %r1;
	shl.b32 	%r38, %r37, 2;
	cvt.rn.f32.s32 	%f47, %r55;
	neg.f32 	%f48, %f47;
	mul.f32 	%f49, %f47, %f48;
	div.rn.f32 	%f50, %f49, %f1;
	fma.rn.f32 	%f51, %f50, 0f3BBB989D, 0f3F000000;
	cvt.sat.f32.f32 	%f52, %f51;
	mov.f32 	%f53, 0f4B400001;
	mov.f32 	%f54, 0f437C0000;
	fma.rm.f32 	%f55, %f52, %f54, %f53;
	add.f32 	%f56, %f55, 0fCB40007F;
	neg.f32 	%f57, %f56;
	fma.rn.f32 	%f58, %f50, 0f3FB8AA3B, %f57;
	fma.rn.f32 	%f59, %f50, 0f32A57060, %f58;
	mov.b32 	%r39, %f55;
	shl.b32 	%r40, %r39, 23;
	mov.b32 	%f60, %r40;
	ex2.approx.ftz.f32 	%f61, %f59;
	mul.f32 	%f62, %f61, %f60;
	cvt.s64.s32 	%rd6, %r38;
	add.s64 	%rd7, %rd1, %rd6;
	ld.global.nc.u8 	%rs9, [%rd7];
	cvt.u16.u8 	%rs10, %rs9;
	cvt.rn.f32.u16 	%f63, %rs10;
	fma.rn.f32 	%f64, %f62, %f63, %f109;
	ld.global.nc.u8 	%rs11, [%rd7+1];
	cvt.u16.u8 	%rs12, %rs11;
	cvt.rn.f32.u16 	%f65, %rs12;
	fma.rn.f32 	%f66, %f62, %f65, %f110;
	ld.global.nc.u8 	%rs13, [%rd7+2];
	cvt.u16.u8 	%rs14, %rs13;
	cvt.rn.f32.u16 	%f67, %rs14;
	fma.rn.f32 	%f68, %f62, %f67, %f111;
	ld.global.nc.u8 	%rs15, [%rd7+3];
	cvt.u16.u8 	%rs16, %rs15;
	cvt.rn.f32.u16 	%f69, %rs16;
	fma.rn.f32 	%f70, %f62, %f69, %f112;
	add.f32 	%f71, %f113, %f62;
	add.s32 	%r53, %r53, 2;
	max.s32 	%r41, %r53, 0;
	min.u32 	%r42, %r41, %r4;
	mad.lo.s32 	%r43, %r42, %r14, %r1;
	shl.b32 	%r44, %r43, 2;
	cvt.rn.f32.s32 	%f72, %r33;
	neg.f32 	%f73, %f72;
	mul.f32 	%f74, %f72, %f73;
	div.rn.f32 	%f75, %f74, %f1;
	fma.rn.f32 	%f76, %f75, 0f3BBB989D, 0f3F000000;
	cvt.sat.f32.f32 	%f77, %f76;
	fma.rm.f32 	%f78, %f77, %f54, %f53;
	add.f32 	%f79, %f78, 0fCB40007F;
	neg.f32 	%f80, %f79;
	fma.rn.f32 	%f81, %f75, 0f3FB8AA3B, %f80;
	fma.rn.f32 	%f82, %f75, 0f32A57060, %f81;
	mov.b32 	%r45, %f78;
	shl.b32 	%r46, %r45, 23;
	mov.b32 	%f83, %r46;
	ex2.approx.ftz.f32 	%f84, %f82;
	mul.f32 	%f85, %f84, %f83;
	cvt.s64.s32 	%rd8, %r44;
	add.s64 	%rd9, %rd1, %rd8;
	ld.global.nc.u8 	%rs17, [%rd9];
	cvt.u16.u8 	%rs18, %rs17;
	cvt.rn.f32.u16 	%f86, %rs18;
	fma.rn.f32 	%f109, %f85, %f86, %f64;
	ld.global.nc.u8 	%rs19, [%rd9+1];
	cvt.u16.u8 	%rs20, %rs19;
	cvt.rn.f32.u16 	%f87, %rs20;
	fma.rn.f32 	%f110, %f85, %f87, %f66;
	ld.global.nc.u8 	%rs21, [%rd9+2];
	cvt.u16.u8 	%rs22, %rs21;
	cvt.rn.f32.u16 	%f88, %rs22;
	fma.rn.f32 	%f111, %f85, %f88, %f68;
	ld.global.nc.u8 	%rs23, [%rd9+3];
	cvt.u16.u8 	%rs24, %rs23;
	cvt.rn.f32.u16 	%f89, %rs24;
	fma.rn.f32 	%f112, %f85, %f89, %f70;
	add.f32 	%f113, %f71, %f85;
	add.s32 	%r55, %r55, 2;
	add.s32 	%r54, %r54, 2;
	setp.ne.s32 	%p6, %r54, 0;
	@%p6 bra 	$L__BB2_4;
$L__BB2_5:
	setp.gt.f32 	%p7, %f113, 0f00000000;
	rcp.rn.f32 	%f90, %f113;
	selp.f32 	%f91, %f90, 0f00000000, %p7;
	mad.lo.s32 	%r47, %r14, %r24, %r1;
	shl.b32 	%r48, %r47, 2;
	fma.rn.f32 	%f92, %f109, %f91, 0f3F000000;
	max.f32 	%f93, %f92, 0f00000000;
	min.f32 	%f94, %f93, 0f437F0000;
	cvt.rzi.u32.f32 	%r49, %f94;
	cvt.s64.s32 	%rd10, %r48;
	cvta.to.global.u64 	%rd11, %rd2;
	add.s64 	%rd12, %rd11, %rd10;
	st.global.u8 	[%rd12], %r49;
	fma.rn.f32 	%f95, %f110, %f91, 0f3F000000;
	max.f32 	%f96, %f95, 0f00000000;
	min.f32 	%f97, %f96, 0f437F0000;
	cvt.rzi.u32.f32 	%r50, %f97;
	st.global.u8 	[%rd12+1], %r50;
	fma.rn.f32 	%f98, %f111, %f91, 0f3F000000;
	max.f32 	%f99, %f98, 0f00000000;
	min.f32 	%f100, %f99, 0f437F0000;
	cvt.rzi.u32.f32 	%r51, %f100;
	st.global.u8 	[%rd12+2], %r51;
	fma.rn.f32 	%f101, %f112, %f91, 0f3F000000;
	max.f32 	%f102, %f101, 0f00000000;
	min.f32 	%f103, %f102, 0f437F0000;
	cvt.rzi.u32.f32 	%r52, %f103;
	st.global.u8 	[%rd12+3], %r52;
$L__BB2_6:
	ret;

}
	// .globl	glow_composite
.visible .entry glow_composite(
	.param .u64 .ptr .align 1 glow_composite_param_0,
	.param .u64 .ptr .align 1 glow_composite_param_1,
	.param .u64 .ptr .align 1 glow_composite_param_2,
	.param .u32 glow_composite_param_3,
	.param .u32 glow_composite_param_4,
	.param .f32 glow_composite_param_5
)
{
	.reg .pred 	%p<4>;
	.reg .b16 	%rs<15>;
	.reg .b32 	%r<19>;
	.reg .b32 	%f<24>;
	.reg .b64 	%rd<11>;

	ld.param.u64 	%rd1, [glow_composite_param_0];
	ld.param.u64 	%rd2, [glow_composite_param_1];
	ld.param.u64 	%rd3, [glow_composite_param_2];
	ld.param.u32 	%r3, [glow_composite_param_3];
	ld.param.u32 	%r4, [glow_composite_param_4];
	ld.param.f32 	%f1, [glow_composite_param_5];
	mov.u32 	%r6, %ctaid.x;
	mov.u32 	%r7, %ntid.x;
	mov.u32 	%r8, %tid.x;
	mad.lo.s32 	%r1, %r6, %r7, %r8;
	mov.u32 	%r9, %ctaid.y;
	mov.u32 	%r10, %ntid.y;
	mov.u32 	%r11, %tid.y;
	mad.lo.s32 	%r12, %r9, %r10, %r11;
	setp.ge.s32 	%p1, %r1, %r3;
	setp.ge.s32 	%p2, %r12, %r4;
	or.pred  	%p3, %p1, %p2;
	@%p3 bra 	$L__BB3_2;
	cvta.to.global.u64 	%rd4, %rd1;
	cvta.to.global.u64 	%rd5, %rd2;
	cvta.to.global.u64 	%rd6, %rd3;
	mad.lo.s32 	%r13, %r3, %r12, %r1;
	shl.b32 	%r14, %r13, 2;
	cvt.s64.s32 	%rd7, %r14;
	add.s64 	%rd8, %rd4, %rd7;
	ld.global.nc.u8 	%rs1, [%rd8];
	cvt.u16.u8 	%rs2, %rs1;
	cvt.rn.f32.u16 	%f2, %rs2;
	ld.global.nc.u8 	%rs3, [%rd8+1];
	cvt.u16.u8 	%rs4, %rs3;
	cvt.rn.f32.u16 	%f3, %rs4;
	ld.global.nc.u8 	%rs5, [%rd8+2];
	cvt.u16.u8 	%rs6, %rs5;
	cvt.rn.f32.u16 	%f4, %rs6;
	ld.global.nc.u8 	%rs7, [%rd8+3];
	cvt.u16.u8 	%rs8, %rs7;
	cvt.rn.f32.u16 	%f5, %rs8;
	add.s64 	%rd9, %rd5, %rd7;
	ld.global.nc.u8 	%rs9, [%rd9];
	cvt.u16.u8 	%rs10, %rs9;
	cvt.rn.f32.u16 	%f6, %rs10;
	ld.global.nc.u8 	%rs11, [%rd9+1];
	cvt.u16.u8 	%rs12, %rs11;
	cvt.rn.f32.u16 	%f7, %rs12;
	ld.global.nc.u8 	%rs13, [%rd9+2];
	cvt.u16.u8 	%rs14, %rs13;
	cvt.rn.f32.u16 	%f8, %rs14;
	fma.rn.f32 	%f9, %f1, %f6, %f2;
	add.f32 	%f10, %f9, 0f3F000000;
	max.f32 	%f11, %f10, 0f00000000;
	min.f32 	%f12, %f11, 0f437F0000;
	cvt.rzi.u32.f32 	%r15, %f12;
	add.s64 	%rd10, %rd6, %rd7;
	st.global.u8 	[%rd10], %r15;
	fma.rn.f32 	%f13, %f1, %f7, %f3;
	add.f32 	%f14, %f13, 0f3F000000;
	max.f32 	%f15, %f14, 0f00000000;
	min.f32 	%f16, %f15, 0f437F0000;
	cvt.rzi.u32.f32 	%r16, %f16;
	st.global.u8 	[%rd10+1], %r16;
	fma.rn.f32 	%f17, %f1, %f8, %f4;
	add.f32 	%f18, %f17, 0f3F000000;
	max.f32 	%f19, %f18, 0f00000000;
	min.f32 	%f20, %f19, 0f437F0000;
	cvt.rzi.u32.f32 	%r17, %f20;
	st.global.u8 	[%rd10+2], %r17;
	add.f32 	%f21, %f5, 0f3F000000;
	max.f32 	%f22, %f21, 0f00000000;
	min.f32 	%f23, %f22, 0f437F0000;
	cvt.rzi.u32.f32 	%r18, %f23;
	st.global.u8 	[%rd10+3], %r18;
$L__BB3_2:
	ret;

}


// ===== COMPILED SASS (sm_100) =====

	.target	sm_100

	.elftype	@"ET_EXEC"


//--------------------- .note.nv.tkinfo           --------------------------
	.section	.note.nv.tkinfo,"",@"SHT_NOTE"
	.sectionflags	@"SHF_NOTE_NV_TKINFO"
	.tkinfo
        /*0018*/ 	.word	0x00000002
        /*0030*/ 	.string	""
        /*0030*/ 	.string	"ptxas"
        /*0030*/ 	.string	"Cuda compilation tools, release 13.0, V13.0.88"
        /*0030*/ 	.string	"Build cuda_13.0.r13.0/compiler.36424714_0"
        /*0030*/ 	.string	"-arch sm_100 -m 64 "



//--------------------- .note.nv.cuinfo           --------------------------
	.section	.note.nv.cuinfo,"",@"SHT_NOTE"
	.sectionflags	@"SHF_NOTE_NV_CUINFO"
        /*0018*/ 	.short	0x0002
        /*001a*/ 	.short	0x0064
        /*001c*/ 	.short	0x0082
	.zero		2


//--------------------- .nv.info                  --------------------------
	.section	.nv.info,"",@"SHT_CUDA_INFO"
	.align	4


	//----- nvinfo : EIATTR_REGCOUNT
	.align		4
        /*0000*/ 	.byte	0x04, 0x2f
        /*0002*/ 	.short	(.L_1 - .L_0)
	.align		4
.L_0:
        /*0004*/ 	.word	index@(glow_threshold)
        /*0008*/ 	.word	0x00000015


	//----- nvinfo : EIATTR_FRAME_SIZE
	.align		4
.L_1:
        /*000c*/ 	.byte	0x04, 0x11
        /*000e*/ 	.short	(.L_3 - .L_2)
	.align		4
.L_2:
        /*0010*/ 	.word	index@($__internal_4_$__cuda_sm3x_div_rn_noftz_f32_slowpath)
        /*0014*/ 	.word	0x00000000


	//----- nvinfo : EIATTR_FRAME_SIZE
	.align		4
.L_3:
        /*0018*/ 	.byte	0x04, 0x11
        /*001a*/ 	.short	(.L_5 - .L_4)
	.align		4
.L_4:
        /*001c*/ 	.word	index@(glow_threshold)
        /*0020*/ 	.word	0x00000000


	//----- nvinfo : EIATTR_REGCOUNT
	.align		4
.L_5:
        /*0024*/ 	.byte	0x04, 0x2f
        /*0026*/ 	.short	(.L_7 - .L_6)
	.align		4
.L_6:
        /*0028*/ 	.word	index@(glow_blur_h)
        /*002c*/ 	.word	0x00000019


	//----- nvinfo : EIATTR_FRAME_SIZE
	.align		4
.L_7:
        /*0030*/ 	.byte	0x04, 0x11
        /*0032*/ 	.short	(.L_9 - .L_8)
	.align		4
.L_8:
        /*0034*/ 	.word	index@($__internal_3_$__cuda_sm3x_div_rn_noftz_f32_slowpath)
        /*0038*/ 	.word	0x00000000


	//----- nvinfo : EIATTR_FRAME_SIZE
	.align		4
.L_9:
        /*003c*/ 	.byte	0x04, 0x11
        /*003e*/ 	.short	(.L_11 - .L_10)
	.align		4
.L_10:
        /*0040*/ 	.word	index@($__internal_2_$__cuda_sm20_rcp_rn_f32_slowpath)
        /*0044*/ 	.word	0x00000000


	//----- nvinfo : EIATTR_FRAME_SIZE
	.align		4
.L_11:
        /*0048*/ 	.byte	0x04, 0x11
        /*004a*/ 	.short	(.L_13 - .L_12)
	.align		4
.L_12:
        /*004c*/ 	.word	index@(glow_blur_h)
        /*0050*/ 	.word	0x00000000


	//----- nvinfo : EIATTR_REGCOUNT
	.align		4
.L_13:
        /*0054*/ 	.byte	0x04, 0x2f
        /*0056*/ 	.short	(.L_15 - .L_14)
	.align		4
.L_14:
        /*0058*/ 	.word	index@(glow_blur_v)
        /*005c*/ 	.word	0x00000019


	//----- nvinfo : EIATTR_FRAME_SIZE
	.align		4
.L_15:
        /*0060*/ 	.byte	0x04, 0x11
        /*0062*/ 	.short	(.L_17 - .L_16)
	.align		4
.L_16:
        /*0064*/ 	.word	index@($__internal_1_$__cuda_sm3x_div_rn_noftz_f32_slowpath)
        /*0068*/ 	.word	0x00000000


	//----- nvinfo : EIATTR_FRAME_SIZE
	.align		4
.L_17:
        /*006c*/ 	.byte	0x04, 0x11
        /*006e*/ 	.short	(.L_19 - .L_18)
	.align		4
.L_18:
        /*0070*/ 	.word	index@($__internal_0_$__cuda_sm20_rcp_rn_f32_slowpath)
        /*0074*/ 	.word	0x00000000


	//----- nvinfo : EIATTR_FRAME_SIZE
	.align		4
.L_19:
        /*0078*/ 	.byte	0x04, 0x11
        /*007a*/ 	.short	(.L_21 - .L_20)
	.align		4
.L_20:
        /*007c*/ 	.word	index@(glow_blur_v)
        /*0080*/ 	.word	0x00000000


	//----- nvinfo : EIATTR_REGCOUNT
	.align		4
.L_21:
        /*0084*/ 	.byte	0x04, 0x2f
        /*0086*/ 	.short	(.L_23 - .L_22)
	.align		4
.L_22:
        /*0088*/ 	.word	index@(glow_composite)
        /*008c*/ 	.word	0x00000011


	//----- nvinfo : EIATTR_FRAME_SIZE
	.align		4
.L_23:
        /*0090*/ 	.byte	0x04, 0x11
        /*0092*/ 	.short	(.L_25 - .L_24)
	.align		4
.L_24:
        /*0094*/ 	.word	index@(glow_composite)
        /*0098*/ 	.word	0x00000000


	//----- nvinfo : EIATTR_MIN_STACK_SIZE
	.align		4
.L_25:
        /*009c*/ 	.byte	0x04, 0x12
        /*009e*/ 	.short	(.L_27 - .L_26)
	.align		4
.L_26:
        /*00a0*/ 	.word	index@(glow_composite)
        /*00a4*/ 	.word	0x00000000


	//----- nvinfo : EIATTR_MIN_STACK_SIZE
	.align		4
.L_27:
        /*00a8*/ 	.byte	0x04, 0x12
        /*00aa*/ 	.short	(.L_29 - .L_28)
	.align		4
.L_28:
        /*00ac*/ 	.word	index@(glow_blur_v)
        /*00b0*/ 	.word	0x00000000


	//----- nvinfo : EIATTR_MIN_STACK_SIZE
	.align		4
.L_29:
        /*00b4*/ 	.byte	0x04, 0x12
        /*00b6*/ 	.short	(.L_31 - .L_30)
	.align		4
.L_30:
        /*00b8*/ 	.word	index@(glow_blur_h)
        /*00bc*/ 	.word	0x00000000


	//----- nvinfo : EIATTR_MIN_STACK_SIZE
	.align		4
.L_31:
        /*00c0*/ 	.byte	0x04, 0x12
        /*00c2*/ 	.short	(.L_33 - .L_32)
	.align		4
.L_32:
        /*00c4*/ 	.word	index@(glow_threshold)
        /*00c8*/ 	.word	0x00000000
.L_33:


//--------------------- .nv.compat                --------------------------
	.section	.nv.compat,"",@"SHT_CUDA_COMPAT_INFO"
	.align	4
        /*0000*/ 	.byte	0x02, 0x09, 0x00, 0x00, 0x02, 0x02, 0x01, 0x00, 0x02, 0x05, 0x05, 0x00, 0x03, 0x07, 0x01, 0x01
        /*0010*/ 	.byte	0x02, 0x03, 0x00, 0x00, 0x02, 0x06, 0x01, 0x00, 0x04, 0x0b, 0x08, 0x00, 0x01, 0x00, 0x00, 0x00
        /*0020*/ 	.byte	0x00, 0x00, 0x00, 0x00


//--------------------- .nv.info.glow_composite   --------------------------
	.section	.nv.info.glow_composite,"",@"SHT_CUDA_INFO"
	.sectionflags	@""
	.align	4


	//----- nvinfo : EIATTR_CUDA_API_VERSION
	.align		4
        /*0000*/ 	.byte	0x04, 0x37
        /*0002*/ 	.short	(.L_35 - .L_34)
.L_34:
        /*0004*/ 	.word	0x00000082


	//----- nvinfo : EIATTR_KPARAM_INFO
	.align		4
.L_35:
        /*0008*/ 	.byte	0x04, 0x17
        /*000a*/ 	.short	(.L_37 - .L_36)
.L_36:
        /*000c*/ 	.word	0x00000000
        /*0010*/ 	.short	0x0005
        /*0012*/ 	.short	0x0020
        /*0014*/ 	.byte	0x00, 0xf0, 0x11, 0x00


	//----- nvinfo : EIATTR_KPARAM_INFO
	.align		4
.L_37:
        /*0018*/ 	.byte	0x04, 0x17
        /*001a*/ 	.short	(.L_39 - .L_38)
.L_38:
        /*001c*/ 	.word	0x00000000
        /*0020*/ 	.short	0x0004
        /*0022*/ 	.short	0x001c
        /*0024*/ 	.byte	0x00, 0xf0, 0x11, 0x00


	//----- nvinfo : EIATTR_KPARAM_INFO
	.align		4
.L_39:
        /*0028*/ 	.byte	0x04, 0x17
        /*002a*/ 	.short	(.L_41 - .L_40)
.L_40:
        /*002c*/ 	.word	0x00000000
        /*0030*/ 	.short	0x0003
        /*0032*/ 	.short	0x0018
        /*0034*/ 	.byte	0x00, 0xf0, 0x11, 0x00


	//----- nvinfo : EIATTR_KPARAM_INFO
	.align		4
.L_41:
        /*0038*/ 	.byte	0x04, 0x17
        /*003a*/ 	.short	(.L_43 - .L_42)
.L_42:
        /*003c*/ 	.word	0x00000000
        /*0040*/ 	.short	0x0002
        /*0042*/ 	.short	0x0010
        /*0044*/ 	.byte	0x00, 0xf5, 0x21, 0x00


	//----- nvinfo : EIATTR_KPARAM_INFO
	.align		4
.L_43:
        /*0048*/ 	.byte	0x04, 0x17
        /*004a*/ 	.short	(.L_45 - .L_44)
.L_44:
        /*004c*/ 	.word	0x00000000
        /*0050*/ 	.short	0x0001
        /*0052*/ 	.short	0x0008
        /*0054*/ 	.byte	0x00, 0xf5, 0x21, 0x00


	//----- nvinfo : EIATTR_KPARAM_INFO
	.align		4
.L_45:
        /*0058*/ 	.byte	0x04, 0x17
        /*005a*/ 	.short	(.L_47 - .L_46)
.L_46:
        /*005c*/ 	.word	0x00000000
        /*0060*/ 	.short	0x0000
        /*0062*/ 	.short	0x0000
        /*0064*/ 	.byte	0x00, 0xf5, 0x21, 0x00


	//----- nvinfo : EIATTR_SPARSE_MMA_MASK
	.align		4
.L_47:
        /*0068*/ 	.byte	0x03, 0x50
        /*006a*/ 	.short	0x0000


	//----- nvinfo : EIATTR_MAXREG_COUNT
	.align		4
        /*006c*/ 	.byte	0x03, 0x1b
        /*006e*/ 	.short	0x00ff


	//----- nvinfo : EIATTR_MERCURY_ISA_VERSION
	.align		4
        /*0070*/ 	.byte	0x03, 0x5f
        /*0072*/ 	.short	0x0101


	//----- nvinfo : EIATTR_VRC_CTA_INIT_COUNT
	.align		4
        /*0074*/ 	.byte	0x02, 0x4a
	.zero		1
	.zero		1


	//----- nvinfo : EIATTR_EXIT_INSTR_OFFSETS
	.align		4
        /*0078*/ 	.byte	0x04, 0x1c
        /*007a*/ 	.short	(.L_49 - .L_48)


	//   ....[0]....
.L_48:
        /*007c*/ 	.word	0x000000c0


	//   ....[1]....
        /*0080*/ 	.word	0x000003f0


	//----- nvinfo : EIATTR_CBANK_PARAM_SIZE
	.align		4
.L_49:
        /*0084*/ 	.byte	0x03, 0x19
        /*0086*/ 	.short	0x0024


	//----- nvinfo : EIATTR_PARAM_CBANK
	.align		4
        /*0088*/ 	.byte	0x04, 0x0a
        /*008a*/ 	.short	(.L_51 - .L_50)
	.align		4
.L_50:
        /*008c*/ 	.word	index@(.nv.constant0.glow_composite)
        /*0090*/ 	.short	0x0380
        /*0092*/ 	.short	0x0024


	//----- nvinfo : EIATTR_SW_WAR
	.align		4
.L_51:
        /*0094*/ 	.byte	0x04, 0x36
        /*0096*/ 	.short	(.L_53 - .L_52)
.L_52:
        /*0098*/ 	.word	0x00000008
.L_53:


//--------------------- .nv.info.glow_blur_v      --------------------------
	.section	.nv.info.glow_blur_v,"",@"SHT_CUDA_INFO"
	.sectionflags	@""
	.align	4


	//----- nvinfo : EIATTR_CUDA_API_VERSION
	.align		4
        /*0000*/ 	.byte	0x04, 0x37
        /*0002*/ 	.short	(.L_55 - .L_54)
.L_54:
        /*0004*/ 	.word	0x00000082


	//----- nvinfo : EIATTR_KPARAM_INFO
	.align		4
.L_55:
        /*0008*/ 	.byte	0x04, 0x17
        /*000a*/ 	.short	(.L_57 - .L_56)
.L_56:
        /*000c*/ 	.word	0x00000000
        /*0010*/ 	.short	0x0004
        /*0012*/ 	.short	0x0018
        /*0014*/ 	.byte	0x00, 0xf0, 0x11, 0x00


	//----- nvinfo : EIATTR_KPARAM_INFO
	.align		4
.L_57:
        /*0018*/ 	.byte	0x04, 0x17
        /*001a*/ 	.short	(.L_59 - .L_58)
.L_58:
        /*001c*/ 	.word	0x00000000
        /*0020*/ 	.short	0x0003
        /*0022*/ 	.short	0x0014
        /*0024*/ 	.byte	0x00, 0xf0, 0x11, 0x00


	//----- nvinfo : EIATTR_KPARAM_INFO
	.align		4
.L_59:
        /*0028*/ 	.byte	0x04, 0x17
        /*002a*/ 	.short	(.L_61 - .L_60)
.L_60:
        /*002c*/ 	.word	0x00000000
        /*0030*/ 	.short	0x0002
        /*0032*/ 	.short	0x0010
        /*0034*/ 	.byte	0x00, 0xf0, 0x11, 0x00


	//----- nvinfo : EIATTR_KPARAM_INFO
	.align		4
.L_61:
        /*0038*/ 	.byte	0x04, 0x17
        /*003a*/ 	.short	(.L_63 - .L_62)
.L_62:
        /*003c*/ 	.word	0x00000000
        /*0040*/ 	.short	0x0001
        /*0042*/ 	.short	0x0008
        /*0044*/ 	.byte	0x00, 0xf5, 0x21, 0x00


	//----- nvinfo : EIATTR_KPARAM_INFO
	.align		4
.L_63:
        /*0048*/ 	.byte	0x04, 0x17
        /*004a*/ 	.short	(.L_65 - .L_64)
.L_64:
        /*004c*/ 	.word	0x00000000
        /*0050*/ 	.short	0x0000
        /*0052*/ 	.short	0x0000
        /*0054*/ 	.byte	0x00, 0xf5, 0x21, 0x00


	//----- nvinfo : EIATTR_SPARSE_MMA_MASK
	.align		4
.L_65:
        /*0058*/ 	.byte	0x03, 0x50
        /*005a*/ 	.short	0x0000


	//----- nvinfo : EIATTR_MAXREG_COUNT
	.align		4
        /*005c*/ 	.byte	0x03, 0x1b
        /*005e*/ 	.short	0x00ff


	//----- nvinfo : EIATTR_MERCURY_ISA_VERSION
	.align		4
        /*0060*/ 	.byte	0x03, 0x5f
        /*0062*/ 	.short	0x0101


	//----- nvinfo : EIATTR_VRC_CTA_INIT_COUNT
	.align		4
        /*0064*/ 	.byte	0x02, 0x4a
	.zero		1
	.zero		1


	//----- nvinfo : EIATTR_EXIT_INSTR_OFFSETS
	.align		4
        /*0068*/ 	.byte	0x04, 0x1c
        /*006a*/ 	.short	(.L_67 - .L_66)


	//   ....[0]....
.L_66:
        /*006c*/ 	.word	0x000000c0


	//   ....[1]....
        /*0070*/ 	.word	0x00000e40


	//----- nvinfo : EIATTR_CRS_STACK_SIZE
	.align		4
.L_67:
        /*0074*/ 	.byte	0x04, 0x1e
        /*0076*/ 	.short	(.L_69 - .L_68)
.L_68:
        /*0078*/ 	.word	0x00000000


	//----- nvinfo : EIATTR_CBANK_PARAM_SIZE
	.align		4
.L_69:
        /*007c*/ 	.byte	0x03, 0x19
        /*007e*/ 	.short	0x001c


	//----- nvinfo : EIATTR_PARAM_CBANK
	.align		4
        /*0080*/ 	.byte	0x04, 0x0a
        /*0082*/ 	.short	(.L_71 - .L_70)
	.align		4
.L_70:
        /*0084*/ 	.word	index@(.nv.constant0.glow_blur_v)
        /*0088*/ 	.short	0x0380
        /*008a*/ 	.short	0x001c


	//----- nvinfo : EIATTR_SW_WAR
	.align		4
.L_71:
        /*008c*/ 	.byte	0x04, 0x36
        /*008e*/ 	.short	(.L_73 - .L_72)
.L_72:
        /*0090*/ 	.word	0x00000008
.L_73:


//--------------------- .nv.info.glow_blur_h      --------------------------
	.section	.nv.info.glow_blur_h,"",@"SHT_CUDA_INFO"
	.sectionflags	@""
	.align	4


	//----- nvinfo : EIATTR_CUDA_API_VERSION
	.align		4
        /*0000*/ 	.byte	0x04, 0x37
        /*0002*/ 	.short	(.L_75 - .L_74)
.L_74:
        /*0004*/ 	.word	0x00000082


	//----- nvinfo : EIATTR_KPARAM_INFO
	.align		4
.L_75:
        /*0008*/ 	.byte	0x04, 0x17
        /*000a*/ 	.short	(.L_77 - .L_76)
.L_76:
        /*000c*/ 	.word	0x00000000
        /*0010*/ 	.short	0x0004
        /*0012*/ 	.short	0x0018
        /*0014*/ 	.byte	0x00, 0xf0, 0x11, 0x00


	//----- nvinfo : EIATTR_KPARAM_INFO
	.align		4
.L_77:
        /*0018*/ 	.byte	0x04, 0x17
        /*001a*/ 	.short	(.L_79 - .L_78)
.L_78:
        /*001c*/ 	.word	0x00000000
        /*0020*/ 	.short	0x0003
        /*0022*/ 	.short	0x0014
        /*0024*/ 	.byte	0x00, 0xf0, 0x11, 0x00


	//----- nvinfo : EIATTR_KPARAM_INFO
	.align		4
.L_79:
        /*0028*/ 	.byte	0x04, 0x17
        /*002a*/ 	.short	(.L_81 - .L_80)
.L_80:
        /*002c*/ 	.word	0x00000000
        /*0030*/ 	.short	0x0002
        /*0032*/ 	.short	0x0010
        /*0034*/ 	.byte	0x00, 0xf0, 0x11, 0x00


	//----- nvinfo : EIATTR_KPARAM_INFO
	.align		4
.L_81:
        /*0038*/ 	.byte	0x04, 0x17
        /*003a*/ 	.short	(.L_83 - .L_82)
.L_82:
        /*003c*/ 	.word	0x00000000
        /*0040*/ 	.short	0x0001
        /*0042*/ 	.short	0x0008
        /*0044*/ 	.byte	0x00, 0xf5, 0x21, 0x00


	//----- nvinfo : EIATTR_KPARAM_INFO
	.align		4
.L_83:
        /*0048*/ 	.byte	0x04, 0x17
        /*004a*/ 	.short	(.L_85 - .L_84)
.L_84:
        /*004c*/ 	.word	0x00000000
        /*0050*/ 	.short	0x0000
        /*0052*/ 	.short	0x0000
        /*0054*/ 	.byte	0x00, 0xf5, 0x21, 0x00


	//----- nvinfo : EIATTR_SPARSE_MMA_MASK
	.align		4
.L_85:
        /*0058*/ 	.byte	0x03, 0x50
        /*005a*/ 	.short	0x0000


	//----- nvinfo : EIATTR_MAXREG_COUNT
	.align		4
        /*005c*/ 	.byte	0x03, 0x1b
        /*005e*/ 	.short	0x00ff


	//----- nvinfo : EIATTR_MERCURY_ISA_VERSION
	.align		4
        /*0060*/ 	.byte	0x03, 0x5f
        /*0062*/ 	.short	0x0101


	//----- nvinfo : EIATTR_VRC_CTA_INIT_COUNT
	.align		4
        /*0064*/ 	.byte	0x02, 0x4a
	.zero		1
	.zero		1


	//----- nvinfo : EIATTR_EXIT_INSTR_OFFSETS
	.align		4
        /*0068*/ 	.byte	0x04, 0x1c
        /*006a*/ 	.short	(.L_87 - .L_86)


	//   ....[0]....
.L_86:
        /*006c*/ 	.word	0x000000c0


	//   ....[1]....
        /*0070*/ 	.word	0x00000e40


	//----- nvinfo : EIATTR_CRS_STACK_SIZE
	.align		4
.L_87:
        /*0074*/ 	.byte	0x04, 0x1e
        /*0076*/ 	.short	(.L_89 - .L_88)
.L_88:
        /*0078*/ 	.word	0x00000000


	//----- nvinfo : EIATTR_CBANK_PARAM_SIZE
	.align		4
.L_89:
        /*007c*/ 	.byte	0x03, 0x19
        /*007e*/ 	.short	0x001c


	//----- nvinfo : EIATTR_PARAM_CBANK
	.align		4
        /*0080*/ 	.byte	0x04, 0x0a
        /*0082*/ 	.short	(.L_91 - .L_90)
	.align		4
.L_90:
        /*0084*/ 	.word	index@(.nv.constant0.glow_blur_h)
        /*0088*/ 	.short	0x0380
        /*008a*/ 	.short	0x001c


	//----- nvinfo : EIATTR_SW_WAR
	.align		4
.L_91:
        /*008c*/ 	.byte	0x04, 0x36
        /*008e*/ 	.short	(.L_93 - .L_92)
.L_92:
        /*0090*/ 	.word	0x00000008
.L_93:


//--------------------- .nv.info.glow_threshold   --------------------------
	.section	.nv.info.glow_threshold,"",@"SHT_CUDA_INFO"
	.sectionflags	@""
	.align	4


	//----- nvinfo : EIATTR_CUDA_API_VERSION
	.align		4
        /*0000*/ 	.byte	0x04, 0x37
        /*0002*/ 	.short	(.L_95 - .L_94)
.L_94:
        /*0004*/ 	.word	0x00000082


	//----- nvinfo : EIATTR_KPARAM_INFO
	.align		4
.L_95:
        /*0008*/ 	.byte	0x04, 0x17
        /*000a*/ 	.short	(.L_97 - .L_96)
.L_96:
        /*000c*/ 	.word	0x00000000
        /*0010*/ 	.short	0x0004
        /*0012*/ 	.short	0x0018
        /*0014*/ 	.byte	0x00, 0xf0, 0x11, 0x00


	//----- nvinfo : EIATTR_KPARAM_INFO
	.align		4
.L_97:
        /*0018*/ 	.byte	0x04, 0x17
        /*001a*/ 	.short	(.L_99 - .L_98)
.L_98:
        /*001c*/ 	.word	0x00000000
        /*0020*/ 	.short	0x0003
        /*0022*/ 	.short	0x0014
        /*0024*/ 	.byte	0x00, 0xf0, 0x11, 0x00


	//----- nvinfo : EIATTR_KPARAM_INFO
	.align		4
.L_99:
        /*0028*/ 	.byte	0x04, 0x17
        /*002a*/ 	.short	(.L_101 - .L_100)
.L_100:
        /*002c*/ 	.word	0x00000000
        /*0030*/ 	.short	0x0002
        /*0032*/ 	.short	0x0010
        /*0034*/ 	.byte	0x00, 0xf0, 0x11, 0x00


	//----- nvinfo : EIATTR_KPARAM_INFO
	.align		4
.L_101:
        /*0038*/ 	.byte	0x04, 0x17
        /*003a*/ 	.short	(.L_103 - .L_102)
.L_102:
        /*003c*/ 	.word	0x00000000
        /*0040*/ 	.short	0x0001
        /*0042*/ 	.short	0x0008
        /*0044*/ 	.byte	0x00, 0xf5, 0x21, 0x00


	//----- nvinfo : EIATTR_KPARAM_INFO
	.align		4
.L_103:
        /*0048*/ 	.byte	0x04, 0x17
        /*004a*/ 	.short	(.L_105 - .L_104)
.L_104:
        /*004c*/ 	.word	0x00000000
        /*0050*/ 	.short	0x0000
        /*0052*/ 	.short	0x0000
        /*0054*/ 	.byte	0x00, 0xf5, 0x21, 0x00


	//----- nvinfo : EIATTR_SPARSE_MMA_MASK
	.align		4
.L_105:
        /*0058*/ 	.byte	0x03, 0x50
        /*005a*/ 	.short	0x0000


	//----- nvinfo : EIATTR_MAXREG_COUNT
	.align		4
        /*005c*/ 	.byte	0x03, 0x1b
        /*005e*/ 	.short	0x00ff


	//----- nvinfo : EIATTR_MERCURY_ISA_VERSION
	.align		4
        /*0060*/ 	.byte	0x03, 0x5f
        /*0062*/ 	.short	0x0101


	//----- nvinfo : EIATTR_VRC_CTA_INIT_COUNT
	.align		4
        /*0064*/ 	.byte	0x02, 0x4a
	.zero		1
	.zero		1


	//----- nvinfo : EIATTR_EXIT_INSTR_OFFSETS
	.align		4
        /*0068*/ 	.byte	0x04, 0x1c
        /*006a*/ 	.short	(.L_107 - .L_106)


	//   ....[0]....
.L_106:
        /*006c*/ 	.word	0x000000c0


	//   ....[1]....
        /*0070*/ 	.word	0x000007c0


	//   ....[2]....
        /*0074*/ 	.word	0x00000840


	//----- nvinfo : EIATTR_CRS_STACK_SIZE
	.align		4
.L_107:
        /*0078*/ 	.byte	0x04, 0x1e
        /*007a*/ 	.short	(.L_109 - .L_108)
.L_108:
        /*007c*/ 	.word	0x00000000


	//----- nvinfo : EIATTR_CBANK_PARAM_SIZE
	.align		4
.L_109:
        /*0080*/ 	.byte	0x03, 0x19
        /*0082*/ 	.short	0x001c


	//----- nvinfo : EIATTR_PARAM_CBANK
	.align		4
        /*0084*/ 	.byte	0x04, 0x0a
        /*0086*/ 	.short	(.L_111 - .L_110)
	.align		4
.L_110:
        /*0088*/ 	.word	index@(.nv.constant0.glow_threshold)
        /*008c*/ 	.short	0x0380
        /*008e*/ 	.short	0x001c


	//----- nvinfo : EIATTR_SW_WAR
	.align		4
.L_111:
        /*0090*/ 	.byte	0x04, 0x36
        /*0092*/ 	.short	(.L_113 - .L_112)
.L_112:
        /*0094*/ 	.word	0x00000008
.L_113:


//--------------------- .nv.callgraph             --------------------------
	.section	.nv.callgraph,"",@"SHT_CUDA_CALLGRAPH"
	.align	4
	.sectionentsize	8
	.align		4
        /*0000*/ 	.word	0x00000000
	.align		4
        /*0004*/ 	.word	0xffffffff
	.align		4
        /*0008*/ 	.word	0x00000000
	.align		4
        /*000c*/ 	.word	0xfffffffe
	.align		4
        /*0010*/ 	.word	0x00000000
	.align		4
        /*0014*/ 	.word	0xfffffffd
	.align		4
        /*0018*/ 	.word	0x00000000
	.align		4
        /*001c*/ 	.word	0xfffffffc


//--------------------- .text.glow_composite      --------------------------
	.section	.text.glow_composite,"ax",@progbits
	.align	128
        .global         glow_composite
        .type           glow_composite,@function
        .size           glow_composite,(.L_x_67 - glow_composite)
        .other          glow_composite,@"STO_CUDA_ENTRY STV_DEFAULT"
glow_composite:
.text.glow_composite:
[----:B------:R-:W-:Y:S01]  /*0000*/  LDC R1, c[0x0][0x37c] ;  /* 0x0000df00ff017b82 */ /* 0x000fe20000000800 */
[----:B------:R-:W0:Y:S07]  /*0010*/  S2R R2, SR_TID.Y ;  /* 0x0000000000027919 */ /* 0x000e2e0000002200 */
[----:B------:R-:W1:Y:S01]  /*0020*/  LDC R0, c[0x0][0x360] ;  /* 0x0000d800ff007b82 */ /* 0x000e620000000800 */
[----:B------:R-:W2:Y:S01]  /*0030*/  LDCU.64 UR6, c[0x0][0x398] ;  /* 0x00007300ff0677ac */ /* 0x000ea20008000a00 */
[----:B------:R-:W1:Y:S06]  /*0040*/  S2R R5, SR_TID.X ;  /* 0x0000000000057919 */ /* 0x000e6c0000002100 */
[----:B------:R-:W0:Y:S08]  /*0050*/  S2UR UR5, SR_CTAID.Y ;  /* 0x00000000000579c3 */ /* 0x000e300000002600 */
[----:B------:R-:W0:Y:S08]  /*0060*/  LDC R3, c[0x0][0x364] ;  /* 0x0000d900ff037b82 */ /* 0x000e300000000800 */
[----:B------:R-:W1:Y:S01]  /*0070*/  S2UR UR4, SR_CTAID.X ;  /* 0x00000000000479c3 */ /* 0x000e620000002500 */
[----:B0-----:R-:W-:-:S05]  /*0080*/  IMAD R3, R3, UR5, R2 ;  /* 0x0000000503037c24 */ /* 0x001fca000f8e0202 */
[----:B--2---:R-:W-:Y:S01]  /*0090*/  ISETP.GE.AND P0, PT, R3, UR7, PT ;  /* 0x0000000703007c0c */ /* 0x004fe2000bf06270 */
[----:B-1----:R-:W-:-:S05]  /*00a0*/  IMAD R0, R0, UR4, R5 ;  /* 0x0000000400007c24 */ /* 0x002fca000f8e0205 */
[----:B------:R-:W-:-:S13]  /*00b0*/  ISETP.GE.OR P0, PT, R0, UR6, P0 ;  /* 0x0000000600007c0c */ /* 0x000fda0008706670 */
[----:B------:R-:W-:Y:S05]  /*00c0*/  @P0 EXIT ;  /* 0x000000000000094d */ /* 0x000fea0003800000 */
[----:B------:R-:W0:Y:S01]  /*00d0*/  LDCU.128 UR8, c[0x0][0x380] ;  /* 0x00007000ff0877ac */ /* 0x000e220008000c00 */
[----:B------:R-:W-:Y:S01]  /*00e0*/  IMAD R0, R3, UR6, R0 ;  /* 0x0000000603007c24 */ /* 0x000fe2000f8e0200 */
[----:B------:R-:W1:Y:S03]  /*00f0*/  LDCU.64 UR4, c[0x0][0x358] ;  /* 0x00006b00ff0477ac */ /* 0x000e660008000a00 */
[----:B------:R-:W-:Y:S01]  /*0100*/  IMAD.SHL.U32 R0, R0, 0x4, RZ ;  /* 0x0000000400007824 */ /* 0x000fe200078e00ff */
[----:B------:R-:W2:Y:S04]  /*0110*/  LDCU UR7, c[0x0][0x3a0] ;  /* 0x00007400ff0777ac */ /* 0x000ea80008000800 */
[----:B------:R-:W-:-:S02]  /*0120*/  SHF.R.S32.HI R14, RZ, 0x1f, R0 ;  /* 0x0000001fff0e7819 */ /* 0x000fc40000011400 */
[C---:B0-----:R-:W-:Y:S02]  /*0130*/  IADD3 R2, P0, PT, R0.reuse, UR8, RZ ;  /* 0x0000000800027c10 */ /* 0x041fe4000ff1e0ff */
[----:B------:R-:W-:Y:S02]  /*0140*/  IADD3 R4, P1, PT, R0, UR10, RZ ;  /* 0x0000000a00047c10 */ /* 0x000fe4000ff3e0ff */
[C---:B------:R-:W-:Y:S01]  /*0150*/  IADD3.X R3, PT, PT, R14.reuse, UR9, RZ, P0, !PT ;  /* 0x000000090e037c10 */ /* 0x040fe200087fe4ff */
[----:B------:R-:W0:Y:S01]  /*0160*/  LDCU.64 UR8, c[0x0][0x390] ;  /* 0x00007200ff0877ac */ /* 0x000e220008000a00 */
[----:B------:R-:W-:-:S03]  /*0170*/  IADD3.X R5, PT, PT, R14, UR11, RZ, P1, !PT ;  /* 0x0000000b0e057c10 */ /* 0x000fc60008ffe4ff */
[----:B-1----:R-:W3:Y:S04]  /*0180*/  LDG.E.U8.CONSTANT R7, desc[UR4][R2.64+0x1] ;  /* 0x0000010402077981 */ /* 0x002ee8000c1e9100 */
[----:B------:R-:W4:Y:S04]  /*0190*/  LDG.E.U8.CONSTANT R12, desc[UR4][R4.64+0x1] ;  /* 0x00000104040c7981 */ /* 0x000f28000c1e9100 */
[----:B------:R-:W5:Y:S04]  /*01a0*/  LDG.E.U8.CONSTANT R6, desc[UR4][R2.64] ;  /* 0x0000000402067981 */ /* 0x000f68000c1e9100 */
[----:B------:R-:W2:Y:S04]  /*01b0*/  LDG.E.U8.CONSTANT R10, desc[UR4][R4.64] ;  /* 0x00000004040a7981 */ /* 0x000ea8000c1e9100 */
[----:B------:R-:W2:Y:S04]  /*01c0*/  LDG.E.U8.CONSTANT R13, desc[UR4][R4.64+0x2] ;  /* 0x00000204040d7981 */ /* 0x000ea8000c1e9100 */
[----:B------:R-:W2:Y:S04]  /*01d0*/  LDG.E.U8.CONSTANT R8, desc[UR4][R2.64+0x2] ;  /* 0x0000020402087981 */ /* 0x000ea8000c1e9100 */
[----:B------:R-:W2:Y:S01]  /*01e0*/  LDG.E.U8.CONSTANT R9, desc[UR4][R2.64+0x3] ;  /* 0x0000030402097981 */ /* 0x000ea2000c1e9100 */
[----:B---3--:R-:W-:-:S02]  /*01f0*/  I2FP.F32.U32 R7, R7 ;  /* 0x0000000700077245 */ /* 0x008fc40000201000 */
[----:B----4-:R-:W-:Y:S02]  /*0200*/  I2FP.F32.U32 R12, R12 ;  /* 0x0000000c000c7245 */ /* 0x010fe40000201000 */
[----:B-----5:R-:W-:-:S03]  /*0210*/  I2FP.F32.U32 R6, R6 ;  /* 0x0000000600067245 */ /* 0x020fc60000201000 */
[----:B--2---:R-:W-:Y:S01]  /*0220*/  FFMA R7, R12, UR7, R7 ;  /* 0x000000070c077c23 */ /* 0x004fe20008000007 */
[----:B------:R-:W-:Y:S02]  /*0230*/  I2FP.F32.U32 R11, R10 ;  /* 0x0000000a000b7245 */ /* 0x000fe40000201000 */
[----:B------:R-:W-:Y:S02]  /*0240*/  I2FP.F32.U32 R13, R13 ;  /* 0x0000000d000d7245 */ /* 0x000fe40000201000 */
[----:B------:R-:W-:Y:S01]  /*0250*/  I2FP.F32.U32 R8, R8 ;  /* 0x0000000800087245 */ /* 0x000fe20000201000 */
[----:B------:R-:W-:Y:S01]  /*0260*/  FFMA R6, R11, UR7, R6 ;  /* 0x000000070b067c23 */ /* 0x000fe20008000006 */
[----:B------:R-:W-:-:S03]  /*0270*/  I2FP.F32.U32 R9, R9 ;  /* 0x0000000900097245 */ /* 0x000fc60000201000 */
[----:B------:R-:W-:Y:S01]  /*0280*/  FFMA R8, R13, UR7, R8 ;  /* 0x000000070d087c23 */ /* 0x000fe20008000008 */
[----:B------:R-:W-:Y:S01]  /*0290*/  FADD R7, R7, 0.5 ;  /* 0x3f00000007077421 */ /* 0x000fe20000000000 */
[----:B------:R-:W-:Y:S02]  /*02a0*/  FADD R6, R6, 0.5 ;  /* 0x3f00000006067421 */ /* 0x000fe40000000000 */
[----:B------:R-:W-:Y:S01]  /*02b0*/  FADD R8, R8, 0.5 ;  /* 0x3f00000008087421 */ /* 0x000fe20000000000 */
[----:B------:R-:W-:Y:S01]  /*02c0*/  FADD R9, R9, 0.5 ;  /* 0x3f00000009097421 */ /* 0x000fe20000000000 */
[----:B------:R-:W-:Y:S02]  /*02d0*/  FMNMX R7, RZ, R7, !PT ;  /* 0x00000007ff077209 */ /* 0x000fe40007800000 */
[----:B------:R-:W-:Y:S02]  /*02e0*/  FMNMX R6, RZ, R6, !PT ;  /* 0x00000006ff067209 */ /* 0x000fe40007800000 */
[----:B------:R-:W-:-:S02]  /*02f0*/  FMNMX R8, RZ, R8, !PT ;  /* 0x00000008ff087209 */ /* 0x000fc40007800000 */
[----:B------:R-:W-:Y:S02]  /*0300*/  FMNMX R2, RZ, R9, !PT ;  /* 0x00000009ff027209 */ /* 0x000fe40007800000 */
[----:B------:R-:W-:Y:S02]  /*0310*/  FMNMX R7, R7, 255, PT ;  /* 0x437f000007077809 */ /* 0x000fe40003800000 */
[----:B------:R-:W-:Y:S02]  /*0320*/  FMNMX R6, R6, 255, PT ;  /* 0x437f000006067809 */ /* 0x000fe40003800000 */
[----:B------:R-:W-:Y:S02]  /*0330*/  FMNMX R8, R8, 255, PT ;  /* 0x437f000008087809 */ /* 0x000fe40003800000 */
[----:B------:R-:W-:Y:S01]  /*0340*/  FMNMX R4, R2, 255, PT ;  /* 0x437f000002047809 */ /* 0x000fe20003800000 */
[----:B------:R-:W1:Y:S01]  /*0350*/  F2I.U32.TRUNC.NTZ R5, R6 ;  /* 0x0000000600057305 */ /* 0x000e62000020f000 */
[----:B0-----:R-:W-:-:S07]  /*0360*/  IADD3 R2, P0, PT, R0, UR8, RZ ;  /* 0x0000000800027c10 */ /* 0x001fce000ff1e0ff */
[----:B------:R-:W0:Y:S08]  /*0370*/  F2I.U32.TRUNC.NTZ R7, R7 ;  /* 0x0000000700077305 */ /* 0x000e30000020f000 */
[----:B------:R-:W2:Y:S08]  /*0380*/  F2I.U32.TRUNC.NTZ R9, R8 ;  /* 0x0000000800097305 */ /* 0x000eb0000020f000 */
[----:B------:R-:W3:Y:S01]  /*0390*/  F2I.U32.TRUNC.NTZ R11, R4 ;  /* 0x00000004000b7305 */ /* 0x000ee2000020f000 */
[----:B------:R-:W-:-:S05]  /*03a0*/  IADD3.X R3, PT, PT, R14, UR9, RZ, P0, !PT ;  /* 0x000000090e037c10 */ /* 0x000fca00087fe4ff */
[----:B-1----:R-:W-:Y:S04]  /*03b0*/  STG.E.U8 desc[UR4][R2.64], R5 ;  /* 0x0000000502007986 */ /* 0x002fe8000c101104 */
[----:B0-----:R-:W-:Y:S04]  /*03c0*/  STG.E.U8 desc[UR4][R2.64+0x1], R7 ;  /* 0x0000010702007986 */ /* 0x001fe8000c101104 */
[----:B--2---:R-:W-:Y:S04]  /*03d0*/  STG.E.U8 desc[UR4][R2.64+0x2], R9 ;  /* 0x0000020902007986 */ /* 0x004fe8000c101104 */
[----:B---3--:R-:W-:Y:S01]  /*03e0*/  STG.E.U8 desc[UR4][R2.64+0x3], R11 ;  /* 0x0000030b02007986 */ /* 0x008fe2000c101104 */
[----:B------:R-:W-:Y:S05]  /*03f0*/  EXIT ;  /* 0x000000000000794d */ /* 0x000fea0003800000 */
.L_x_0:
[----:B------:R-:W-:-:S00]  /*0400*/  BRA `(.L_x_0) ;  /* 0xfffffffc00fc7947 */ /* 0x000fc0000383ffff */
[----:B------:R-:W-:-:S00]  /*0410*/  NOP ;  /* 0x0000000000007918 */ /* 0x000fc00000000000 */
        /* <DEDUP_REMOVED lines=14> */
.L_x_67:


//--------------------- .text.glow_blur_v         --------------------------
	.section	.text.glow_blur_v,"ax",@progbits
	.align	128
        .global         glow_blur_v
        .type           glow_blur_v,@function
        .size           glow_blur_v,(.L_x_63 - glow_blur_v)
        .other          glow_blur_v,@"STO_CUDA_ENTRY STV_DEFAULT"
glow_blur_v:
.text.glow_blur_v:
        /* <DEDUP_REMOVED lines=13> */
[----:B------:R-:W0:Y:S01]  /*00d0*/  LDCU UR4, c[0x0][0x398] ;  /* 0x00007300ff0477ac */ /* 0x000e220008000800 */
[----:B------:R-:W-:Y:S02]  /*00e0*/  HFMA2 R7, -RZ, RZ, 0, 0 ;  /* 0x00000000ff077431 */ /* 0x000fe400000001ff */
[----:B------:R-:W-:Y:S02]  /*00f0*/  IMAD.MOV.U32 R8, RZ, RZ, RZ ;  /* 0x000000ffff087224 */ /* 0x000fe400078e00ff */
[----:B------:R-:W-:Y:S01]  /*0100*/  IMAD.MOV.U32 R10, RZ, RZ, RZ ;  /* 0x000000ffff0a7224 */ /* 0x000fe200078e00ff */
[----:B------:R-:W1:Y:S01]  /*0110*/  LDCU.64 UR8, c[0x0][0x358] ;  /* 0x00006b00ff0877ac */ /* 0x000e620008000a00 */
[----:B------:R-:W-:Y:S02]  /*0120*/  IMAD.MOV.U32 R5, RZ, RZ, RZ ;  /* 0x000000ffff057224 */ /* 0x000fe400078e00ff */
[----:B------:R-:W-:Y:S01]  /*0130*/  IMAD.MOV.U32 R12, RZ, RZ, RZ ;  /* 0x000000ffff0c7224 */ /* 0x000fe200078e00ff */
[----:B0-----:R-:W-:-:S09]  /*0140*/  UISETP.GE.AND UP0, UPT, UR4, URZ, UPT ;  /* 0x000000ff0400728c */ /* 0x001fd2000bf06270 */
[----:B-1----:R-:W-:Y:S05]  /*0150*/  BRA.U !UP0, `(.L_x_1) ;  /* 0x0000000908987547 */ /* 0x002fea000b800000 */
[----:B------:R-:W-:Y:S01]  /*0160*/  UISETP.LT.U32.AND UP0, UPT, UR4, 0x40, UPT ;  /* 0x000000400400788c */ /* 0x000fe2000bf01070 */
[----:B------:R-:W-:Y:S02]  /*0170*/  IMAD.MOV.U32 R3, RZ, RZ, 0x3eaaaaab ;  /* 0x3eaaaaabff037424 */ /* 0x000fe400078e00ff */
[----:B------:R-:W-:Y:S01]  /*0180*/  IMAD.MOV.U32 R2, RZ, RZ, 0x40400000 ;  /* 0x40400000ff027424 */ /* 0x000fe200078e00ff */
[----:B------:R-:W-:-:S03]  /*0190*/  USEL UR4, UR4, 0x40, UP0 ;  /* 0x0000004004047887 */ /* 0x000fc60008000000 */
[----:B------:R-:W-:-:S03]  /*01a0*/  FFMA R2, R3, -R2, 1 ;  /* 0x3f80000003027423 */ /* 0x000fc60000000802 */
[----:B------:R-:W-:Y:S01]  /*01b0*/  I2FP.F32.U32 R0, UR4 ;  /* 0x0000000400007c45 */ /* 0x000fe20008201000 */
[----:B------:R-:W-:-:S03]  /*01c0*/  FFMA R3, R2, R3, 0.3333333432674407959 ;  /* 0x3eaaaaab02037423 */ /* 0x000fc60000000003 */
[----:B------:R-:W0:Y:S01]  /*01d0*/  FCHK P0, R0, 3 ;  /* 0x4040000000007902 */ /* 0x000e220000000000 */
[----:B------:R-:W-:-:S04]  /*01e0*/  FFMA R2, R0, R3, RZ ;  /* 0x0000000300027223 */ /* 0x000fc800000000ff */
[----:B------:R-:W-:-:S04]  /*01f0*/  FFMA R5, R2, -3, R0 ;  /* 0xc040000002057823 */ /* 0x000fc80000000000 */
[----:B------:R-:W-:Y:S01]  /*0200*/  FFMA R2, R3, R5, R2 ;  /* 0x0000000503027223 */ /* 0x000fe20000000002 */
[----:B0-----:R-:W-:Y:S06]  /*0210*/  @!P0 BRA `(.L_x_2) ;  /* 0x0000000000108947 */ /* 0x001fec0003800000 */
[----:B------:R-:W-:Y:S02]  /*0220*/  MOV R3, 0x40400000 ;  /* 0x4040000000037802 */ /* 0x000fe40000000f00 */
[----:B------:R-:W-:-:S07]  /*0230*/  MOV R14, 0x250 ;  /* 0x00000250000e7802 */ /* 0x000fce0000000f00 */
[----:B------:R-:W-:Y:S05]  /*0240*/  CALL.REL.NOINC `($__internal_1_$__cuda_sm3x_div_rn_noftz_f32_slowpath) ;  /* 0x0000000c00d07944 */ /* 0x000fea0003c00000 */
[----:B------:R-:W-:-:S07]  /*0250*/  IMAD.MOV.U32 R2, RZ, RZ, R0 ;  /* 0x000000ffff027224 */ /* 0x000fce00078e0000 */
.L_x_2:
[----:B------:R-:W-:Y:S01]  /*0260*/  FMNMX R2, R2, 1, !PT ;  /* 0x3f80000002027809 */ /* 0x000fe20007800000 */
[----:B------:R-:W0:Y:S01]  /*0270*/  LDCU.64 UR6, c[0x0][0x390] ;  /* 0x00007200ff0677ac */ /* 0x000e220008000a00 */
[----:B------:R-:W-:-:S03]  /*0280*/  VIADD R6, R9, -UR4 ;  /* 0x8000000409067c36 */ /* 0x000fc60008000000 */
[----:B------:R-:W-:Y:S01]  /*0290*/  FADD R11, R2, R2 ;  /* 0x00000002020b7221 */ /* 0x000fe20000000000 */
[----:B------:R-:W-:-:S03]  /*02a0*/  UIADD3 UR5, UPT, UPT, -UR4, URZ, URZ ;  /* 0x000000ff04057290 */ /* 0x000fc6000fffe1ff */
[----:B------:R-:W-:Y:S01]  /*02b0*/  FMUL R11, R2, R11 ;  /* 0x0000000b020b7220 */ /* 0x000fe20000400000 */
[----:B------:R-:W-:Y:S02]  /*02c0*/  VIMNMX R2, PT, PT, RZ, R6, !PT ;  /* 0x00000006ff027248 */ /* 0x000fe40007fe0100 */
[----:B------:R-:W-:Y:S01]  /*02d0*/  I2FP.F32.S32 R0, UR5 ;  /* 0x0000000500007c45 */ /* 0x000fe20008201400 */
[----:B------:R-:W1:Y:S04]  /*02e0*/  MUFU.RCP R8, R11 ;  /* 0x0000000b00087308 */ /* 0x000e680000001000 */
[----:B------:R-:W-:Y:S01]  /*02f0*/  FMUL R0, R0, -R0 ;  /* 0x8000000000007220 */ /* 0x000fe20000400000 */
[----:B0-----:R-:W-:-:S03]  /*0300*/  UIADD3 UR5, UPT, UPT, UR7, -0x1, URZ ;  /* 0xffffffff07057890 */ /* 0x001fc6000fffe0ff */
[----:B------:R-:W0:Y:S01]  /*0310*/  FCHK P0, R0, R11 ;  /* 0x0000000b00007302 */ /* 0x000e220000000000 */
[----:B-1----:R-:W-:-:S04]  /*0320*/  FFMA R3, -R11, R8, 1 ;  /* 0x3f8000000b037423 */ /* 0x002fc80000000108 */
[----:B------:R-:W-:Y:S01]  /*0330*/  FFMA R7, R8, R3, R8 ;  /* 0x0000000308077223 */ /* 0x000fe20000000008 */
[----:B------:R-:W-:-:S03]  /*0340*/  VIMNMX.U32 R3, PT, PT, R2, UR5, PT ;  /* 0x0000000502037c48 */ /* 0x000fc6000bfe0000 */
[----:B------:R-:W-:Y:S02]  /*0350*/  FFMA R2, R0, R7, RZ ;  /* 0x0000000700027223 */ /* 0x000fe400000000ff */
[----:B------:R-:W-:Y:S02]  /*0360*/  IMAD R3, R3, UR6, R4 ;  /* 0x0000000603037c24 */ /* 0x000fe4000f8e0204 */
[----:B------:R-:W-:-:S03]  /*0370*/  FFMA R8, -R11, R2, R0 ;  /* 0x000000020b087223 */ /* 0x000fc60000000100 */
[----:B------:R-:W-:Y:S01]  /*0380*/  SHF.L.U32 R5, R3, 0x2, RZ ;  /* 0x0000000203057819 */ /* 0x000fe200000006ff */
[----:B------:R-:W-:Y:S01]  /*0390*/  FFMA R7, R7, R8, R2 ;  /* 0x0000000807077223 */ /* 0x000fe20000000002 */
[----:B0-----:R-:W-:Y:S06]  /*03a0*/  @!P0 BRA `(.L_x_3) ;  /* 0x0000000000108947 */ /* 0x001fec0003800000 */
[----:B------:R-:W-:Y:S01]  /*03b0*/  IMAD.MOV.U32 R3, RZ, RZ, R11 ;  /* 0x000000ffff037224 */ /* 0x000fe200078e000b */
[----:B------:R-:W-:-:S07]  /*03c0*/  MOV R14, 0x3e0 ;  /* 0x000003e0000e7802 */ /* 0x000fce0000000f00 */
[----:B------:R-:W-:Y:S05]  /*03d0*/  CALL.REL.NOINC `($__internal_1_$__cuda_sm3x_div_rn_noftz_f32_slowpath) ;  /* 0x0000000c006c7944 */ /* 0x000fea0003c00000 */
[----:B------:R-:W-:-:S07]  /*03e0*/  IMAD.MOV.U32 R7, RZ, RZ, R0 ;  /* 0x000000ffff077224 */ /* 0x000fce00078e0000 */
.L_x_3:
[----:B------:R-:W0:Y:S02]  /*03f0*/  LDCU.64 UR6, c[0x0][0x380] ;  /* 0x00007000ff0677ac */ /* 0x000e240008000a00 */
[C---:B0-----:R-:W-:Y:S01]  /*0400*/  IADD3 R2, P0, PT, R5.reuse, UR6, RZ ;  /* 0x0000000605027c10 */ /* 0x041fe2000ff1e0ff */
[----:B------:R-:W-:Y:S01]  /*0410*/  HFMA2 R0, -RZ, RZ, 0.96630859375, -0.0022525787353515625 ;  /* 0x3bbb989dff007431 */ /* 0x000fe200000001ff */
[----:B------:R-:W0:Y:S02]  /*0420*/  LDCU UR6, c[0x0][0x398] ;  /* 0x00007300ff0677ac */ /* 0x000e240008000800 */
[----:B------:R-:W-:-:S05]  /*0430*/  LEA.HI.X.SX32 R3, R5, UR7, 0x1, P0 ;  /* 0x0000000705037c11 */ /* 0x000fca00080f0eff */
[----:B------:R-:W2:Y:S04]  /*0440*/  LDG.E.U8.CONSTANT R10, desc[UR8][R2.64] ;  /* 0x00000008020a7981 */ /* 0x000ea8000c1e9100 */
[----:B------:R-:W3:Y:S04]  /*0450*/  LDG.E.U8.CONSTANT R14, desc[UR8][R2.64+0x1] ;  /* 0x00000108020e7981 */ /* 0x000ee8000c1e9100 */
[----:B------:R-:W4:Y:S04]  /*0460*/  LDG.E.U8.CONSTANT R15, desc[UR8][R2.64+0x2] ;  /* 0x00000208020f7981 */ /* 0x000f28000c1e9100 */
[----:B------:R3:W5:Y:S01]  /*0470*/  LDG.E.U8.CONSTANT R16, desc[UR8][R2.64+0x3] ;  /* 0x0000030802107981 */ /* 0x000762000c1e9100 */
[----:B------:R-:W-:-:S02]  /*0480*/  IMAD.MOV.U32 R5, RZ, RZ, 0x437c0000 ;  /* 0x437c0000ff057424 */ /* 0x000fc400078e00ff */
[----:B------:R-:W-:Y:S01]  /*0490*/  FFMA.SAT R0, R7, R0, 0.5 ;  /* 0x3f00000007007423 */ /* 0x000fe20000002000 */
[----:B0-----:R-:W-:-:S03]  /*04a0*/  UISETP.NE.AND UP0, UPT, UR6, URZ, UPT ;  /* 0x000000ff0600728c */ /* 0x001fc6000bf05270 */
[----:B------:R-:W-:-:S04]  /*04b0*/  FFMA.RM R0, R0, R5, 12582913 ;  /* 0x4b40000100007423 */ /* 0x000fc80000004005 */
[C---:B------:R-:W-:Y:S01]  /*04c0*/  FADD R8, R0.reuse, -12583039 ;  /* 0xcb40007f00087421 */ /* 0x040fe20000000000 */
[----:B------:R-:W-:-:S03]  /*04d0*/  IMAD.SHL.U32 R0, R0, 0x800000, RZ ;  /* 0x0080000000007824 */ /* 0x000fc600078e00ff */
[----:B------:R-:W-:-:S04]  /*04e0*/  FFMA R8, R7, 1.4426950216293334961, -R8 ;  /* 0x3fb8aa3b07087823 */ /* 0x000fc80000000808 */
[----:B------:R-:W-:-:S04]  /*04f0*/  FFMA R12, R7, 1.925963033500011079e-08, R8 ;  /* 0x32a57060070c7823 */ /* 0x000fc80000000008 */
[----:B------:R-:W0:Y:S02]  /*0500*/  MUFU.EX2 R5, R12 ;  /* 0x0000000c00057308 */ /* 0x000e240000000800 */
[----:B0-----:R-:W-:-:S04]  /*0510*/  FMUL R0, R0, R5 ;  /* 0x0000000500007220 */ /* 0x001fc80000400000 */
[----:B------:R-:W-:Y:S01]  /*0520*/  FADD R12, RZ, R0 ;  /* 0x00000000ff0c7221 */ /* 0x000fe20000000000 */
[----:B--2---:R-:W-:Y:S02]  /*0530*/  I2FP.F32.U32 R13, R10 ;  /* 0x0000000a000d7245 */ /* 0x004fe40000201000 */
[----:B---3--:R-:W-:-:S03]  /*0540*/  I2FP.F32.U32 R3, R14 ;  /* 0x0000000e00037245 */ /* 0x008fc60000201000 */
[C---:B------:R-:W-:Y:S01]  /*0550*/  FFMA R8, R0.reuse, R13, RZ ;  /* 0x0000000d00087223 */ /* 0x040fe200000000ff */
[----:B----4-:R-:W-:Y:S01]  /*0560*/  I2FP.F32.U32 R5, R15 ;  /* 0x0000000f00057245 */ /* 0x010fe20000201000 */
[----:B------:R-:W-:Y:S01]  /*0570*/  FFMA R10, R0, R3, RZ ;  /* 0x00000003000a7223 */ /* 0x000fe200000000ff */
[----:B-----5:R-:W-:-:S03]  /*0580*/  I2FP.F32.U32 R7, R16 ;  /* 0x0000001000077245 */ /* 0x020fc60000201000 */
[C---:B------:R-:W-:Y:S02]  /*0590*/  FFMA R5, R0.reuse, R5, RZ ;  /* 0x0000000500057223 */ /* 0x040fe400000000ff */
[----:B------:R-:W-:Y:S01]  /*05a0*/  FFMA R7, R0, R7, RZ ;  /* 0x0000000700077223 */ /* 0x000fe200000000ff */
[----:B------:R-:W-:Y:S06]  /*05b0*/  BRA.U !UP0, `(.L_x_1) ;  /* 0x0000000508807547 */ /* 0x000fec000b800000 */
[----:B------:R-:W-:Y:S01]  /*05c0*/  UIADD3 UR6, UPT, UPT, -UR4, 0x1, URZ ;  /* 0x0000000104067890 */ /* 0x000fe2000fffe1ff */
[----:B------:R-:W0:Y:S01]  /*05d0*/  LDCU UR10, c[0x0][0x390] ;  /* 0x00007200ff0a77ac */ /* 0x000e220008000800 */
[----:B------:R-:W1:Y:S01]  /*05e0*/  LDCU.64 UR12, c[0x0][0x380] ;  /* 0x00007000ff0c77ac */ /* 0x000e620008000a00 */
[----:B------:R-:W-:-:S12]  /*05f0*/  ULEA UR4, -UR4, URZ, 0x1 ;  /* 0x000000ff04047291 */ /* 0x000fd8000f8e09ff */
.L_x_6:
[----:B------:R-:W2:Y:S01]  /*0600*/  MUFU.RCP R16, R11 ;  /* 0x0000000b00107308 */ /* 0x000ea20000001000 */
[----:B------:R-:W-:Y:S01]  /*0610*/  I2FP.F32.S32 R0, UR6 ;  /* 0x0000000600007c45 */ /* 0x000fe20008201400 */
[----:B------:R-:W-:Y:S01]  /*0620*/  UIADD3 UR7, UPT, UPT, UR6, 0x1, URZ ;  /* 0x0000000106077890 */ /* 0x000fe2000fffe0ff */
[----:B------:R-:W-:-:S03]  /*0630*/  VIADDMNMX R2, R6, 0x1, RZ, !PT ;  /* 0x0000000106027846 */ /* 0x000fc600078001ff */
[----:B------:R-:W-:-:S04]  /*0640*/  FMUL R14, R0, -R0 ;  /* 0x80000000000e7220 */ /* 0x000fc80000400000 */
[----:B------:R-:W3:Y:S01]  /*0650*/  FCHK P0, R14, R11 ;  /* 0x0000000b0e007302 */ /* 0x000ee20000000000 */
[----:B--2---:R-:W-:-:S04]  /*0660*/  FFMA R3, -R11, R16, 1 ;  /* 0x3f8000000b037423 */ /* 0x004fc80000000110 */
[----:B------:R-:W-:Y:S01]  /*0670*/  FFMA R0, R16, R3, R16 ;  /* 0x0000000310007223 */ /* 0x000fe20000000010 */
[----:B------:R-:W-:-:S03]  /*0680*/  VIMNMX.U32 R3, PT, PT, R2, UR5, PT ;  /* 0x0000000502037c48 */ /* 0x000fc6000bfe0000 */
[----:B------:R-:W-:Y:S02]  /*0690*/  FFMA R13, R0, R14, RZ ;  /* 0x0000000e000d7223 */ /* 0x000fe400000000ff */
[----:B0-----:R-:W-:Y:S02]  /*06a0*/  IMAD R3, R3, UR10, R4 ;  /* 0x0000000a03037c24 */ /* 0x001fe4000f8e0204 */
[----:B------:R-:W-:-:S03]  /*06b0*/  FFMA R2, -R11, R13, R14 ;  /* 0x0000000d0b027223 */ /* 0x000fc6000000010e */
[----:B------:R-:W-:Y:S01]  /*06c0*/  SHF.L.U32 R15, R3, 0x2, RZ ;  /* 0x00000002030f7819 */ /* 0x000fe200000006ff */
[----:B------:R-:W-:Y:S01]  /*06d0*/  FFMA R0, R0, R2, R13 ;  /* 0x0000000200007223 */ /* 0x000fe2000000000d */
[----:B---3--:R-:W-:Y:S06]  /*06e0*/  @!P0 BRA `(.L_x_4) ;  /* 0x0000000000108947 */ /* 0x008fec0003800000 */
[----:B------:R-:W-:Y:S01]  /*06f0*/  IMAD.MOV.U32 R0, RZ, RZ, R14 ;  /* 0x000000ffff007224 */ /* 0x000fe200078e000e */
[----:B------:R-:W-:Y:S01]  /*0700*/  MOV R14, 0x730 ;  /* 0x00000730000e7802 */ /* 0x000fe20000000f00 */
[----:B------:R-:W-:-:S07]  /*0710*/  IMAD.MOV.U32 R3, RZ, RZ, R11 ;  /* 0x000000ffff037224 */ /* 0x000fce00078e000b */
[----:B-1----:R-:W-:Y:S05]  /*0720*/  CALL.REL.NOINC `($__internal_1_$__cuda_sm3x_div_rn_noftz_f32_slowpath) ;  /* 0x0000000800987944 */ /* 0x002fea0003c00000 */
.L_x_4:
[----:B-1----:R-:W-:-:S04]  /*0730*/  IADD3 R2, P0, PT, R15, UR12, RZ ;  /* 0x0000000c0f027c10 */ /* 0x002fc8000ff1e0ff */
[----:B------:R-:W-:-:S05]  /*0740*/  LEA.HI.X.SX32 R3, R15, UR13, 0x1, P0 ;  /* 0x0000000d0f037c11 */ /* 0x000fca00080f0eff */
[----:B------:R-:W2:Y:S04]  /*0750*/  LDG.E.U8.CONSTANT R16, desc[UR8][R2.64] ;  /* 0x0000000802107981 */ /* 0x000ea8000c1e9100 */
[----:B------:R-:W3:Y:S04]  /*0760*/  LDG.E.U8.CONSTANT R15, desc[UR8][R2.64+0x1] ;  /* 0x00000108020f7981 */ /* 0x000ee8000c1e9100 */
[----:B------:R-:W4:Y:S04]  /*0770*/  LDG.E.U8.CONSTANT R14, desc[UR8][R2.64+0x2] ;  /* 0x00000208020e7981 */ /* 0x000f28000c1e9100 */
[----:B------:R0:W5:Y:S01]  /*0780*/  LDG.E.U8.CONSTANT R13, desc[UR8][R2.64+0x3] ;  /* 0x00000308020d7981 */ /* 0x000162000c1e9100 */
[----:B------:R-:W-:Y:S01]  /*0790*/  MOV R17, 0x3bbb989d ;  /* 0x3bbb989d00117802 */ /* 0x000fe20000000f00 */
[----:B------:R-:W-:Y:S01]  /*07a0*/  IMAD.MOV.U32 R18, RZ, RZ, 0x437c0000 ;  /* 0x437c0000ff127424 */ /* 0x000fe200078e00ff */
[----:B------:R-:W1:Y:S01]  /*07b0*/  MUFU.RCP R22, R11 ;  /* 0x0000000b00167308 */ /* 0x000e620000001000 */
[----:B------:R-:W-:Y:S01]  /*07c0*/  I2FP.F32.S32 R20, UR7 ;  /* 0x0000000700147c45 */ /* 0x000fe20008201400 */
[----:B------:R-:W-:-:S02]  /*07d0*/  VIADD R6, R6, 0x2 ;  /* 0x0000000206067836 */ /* 0x000fc40000000000 */
[----:B------:R-:W-:-:S04]  /*07e0*/  FFMA.SAT R17, R0, R17, 0.5 ;  /* 0x3f00000000117423 */ /* 0x000fc80000002011 */
[----:B------:R-:W-:Y:S01]  /*07f0*/  FFMA.RM R17, R17, R18, 12582913 ;  /* 0x4b40000111117423 */ /* 0x000fe20000004012 */
[----:B0-----:R-:W-:-:S03]  /*0800*/  FMUL R2, R20, -R20 ;  /* 0x8000001414027220 */ /* 0x001fc60000400000 */
[C---:B------:R-:W-:Y:S01]  /*0810*/  FADD R19, R17.reuse, -12583039 ;  /* 0xcb40007f11137421 */ /* 0x040fe20000000000 */
[----:B------:R-:W-:Y:S01]  /*0820*/  FCHK P0, R2, R11 ;  /* 0x0000000b02007302 */ /* 0x000fe20000000000 */
[----:B------:R-:W-:Y:S02]  /*0830*/  SHF.L.U32 R17, R17, 0x17, RZ ;  /* 0x0000001711117819 */ /* 0x000fe400000006ff */
[----:B------:R-:W-:Y:S01]  /*0840*/  FFMA R19, R0, 1.4426950216293334961, -R19 ;  /* 0x3fb8aa3b00137823 */ /* 0x000fe20000000813 */
[----:B-1----:R-:W-:-:S03]  /*0850*/  FFMA R21, -R11, R22, 1 ;  /* 0x3f8000000b157423 */ /* 0x002fc60000000116 */
[----:B------:R-:W-:Y:S01]  /*0860*/  FFMA R19, R0, 1.925963033500011079e-08, R19 ;  /* 0x32a5706000137823 */ /* 0x000fe20000000013 */
[----:B------:R-:W-:-:S03]  /*0870*/  FFMA R0, R22, R21, R22 ;  /* 0x0000001516007223 */ /* 0x000fc60000000016 */
[----:B------:R-:W0:Y:S01]  /*0880*/  MUFU.EX2 R18, R19 ;  /* 0x0000001300127308 */ /* 0x000e220000000800 */
[----:B------:R-:W-:-:S04]  /*0890*/  FFMA R3, R0, R2, RZ ;  /* 0x0000000200037223 */ /* 0x000fc800000000ff */
[----:B------:R-:W-:-:S04]  /*08a0*/  FFMA R20, -R11, R3, R2 ;  /* 0x000000030b147223 */ /* 0x000fc80000000102 */
[----:B------:R-:W-:Y:S01]  /*08b0*/  FFMA R0, R0, R20, R3 ;  /* 0x0000001400007223 */ /* 0x000fe20000000003 */
[----:B------:R-:W-:-:S04]  /*08c0*/  VIMNMX R3, PT, PT, RZ, R6, !PT ;  /* 0x00000006ff037248 */ /* 0x000fc80007fe0100 */
[----:B------:R-:W-:Y:S01]  /*08d0*/  VIMNMX.U32 R3, PT, PT, R3, UR5, PT ;  /* 0x0000000503037c48 */ /* 0x000fe2000bfe0000 */
[----:B0-----:R-:W-:-:S04]  /*08e0*/  FMUL R17, R17, R18 ;  /* 0x0000001211117220 */ /* 0x001fc80000400000 */
[----:B------:R-:W-:Y:S02]  /*08f0*/  IMAD R3, R3, UR10, R4 ;  /* 0x0000000a03037c24 */ /* 0x000fe4000f8e0204 */
[----:B------:R-:W-:Y:S01]  /*0900*/  FADD R12, R17, R12 ;  /* 0x0000000c110c7221 */ /* 0x000fe20000000000 */
[----:B--2---:R-:W-:Y:S02]  /*0910*/  I2FP.F32.U32 R16, R16 ;  /* 0x0000001000107245 */ /* 0x004fe40000201000 */
[----:B---3--:R-:W-:-:S03]  /*0920*/  I2FP.F32.U32 R15, R15 ;  /* 0x0000000f000f7245 */ /* 0x008fc60000201000 */
[C---:B------:R-:W-:Y:S01]  /*0930*/  FFMA R8, R17.reuse, R16, R8 ;  /* 0x0000001011087223 */ /* 0x040fe20000000008 */
[----:B----4-:R-:W-:Y:S01]  /*0940*/  I2FP.F32.U32 R14, R14 ;  /* 0x0000000e000e7245 */ /* 0x010fe20000201000 */
[----:B------:R-:W-:Y:S01]  /*0950*/  FFMA R10, R17, R15, R10 ;  /* 0x0000000f110a7223 */ /* 0x000fe2000000000a */
[----:B------:R-:W-:Y:S01]  /*0960*/  IMAD.SHL.U32 R15, R3, 0x4, RZ ;  /* 0x00000004030f7824 */ /* 0x000fe200078e00ff */
[----:B-----5:R-:W-:Y:S02]  /*0970*/  I2FP.F32.U32 R16, R13 ;  /* 0x0000000d00107245 */ /* 0x020fe40000201000 */
[----:B------:R-:W-:-:S03]  /*0980*/  FFMA R5, R17, R14, R5 ;  /* 0x0000000e11057223 */ /* 0x000fc60000000005 */
[----:B------:R-:W-:Y:S01]  /*0990*/  FFMA R7, R17, R16, R7 ;  /* 0x0000001011077223 */ /* 0x000fe20000000007 */
[----:B------:R-:W-:Y:S06]  /*09a0*/  @!P0 BRA `(.L_x_5) ;  /* 0x0000000000108947 */ /* 0x000fec0003800000 */
[----:B------:R-:W-:Y:S01]  /*09b0*/  IMAD.MOV.U32 R0, RZ, RZ, R2 ;  /* 0x000000ffff007224 */ /* 0x000fe200078e0002 */
[----:B------:R-:W-:Y:S02]  /*09c0*/  MOV R3, R11 ;  /* 0x0000000b00037202 */ /* 0x000fe40000000f00 */
[----:B------:R-:W-:-:S07]  /*09d0*/  MOV R14, 0x9f0 ;  /* 0x000009f0000e7802 */ /* 0x000fce0000000f00 */
[----:B------:R-:W-:Y:S05]  /*09e0*/  CALL.REL.NOINC `($__internal_1_$__cuda_sm3x_div_rn_noftz_f32_slowpath) ;  /* 0x0000000400e87944 */ /* 0x000fea0003c00000 */
.L_x_5:
[----:B------:R-:W-:-:S04]  /*09f0*/  IADD3 R2, P0, PT, R15, UR12, RZ ;  /* 0x0000000c0f027c10 */ /* 0x000fc8000ff1e0ff */
[----:B------:R-:W-:-:S05]  /*0a00*/  LEA.HI.X.SX32 R3, R15, UR13, 0x1, P0 ;  /* 0x0000000d0f037c11 */ /* 0x000fca00080f0eff */
[----:B------:R-:W2:Y:S04]  /*0a10*/  LDG.E.U8.CONSTANT R14, desc[UR8][R2.64] ;  /* 0x00000008020e7981 */ /* 0x000ea8000c1e9100 */
[----:B------:R-:W3:Y:S04]  /*0a20*/  LDG.E.U8.CONSTANT R16, desc[UR8][R2.64+0x1] ;  /* 0x0000010802107981 */ /* 0x000ee8000c1e9100 */
[----:B------:R-:W4:Y:S04]  /*0a30*/  LDG.E.U8.CONSTANT R17, desc[UR8][R2.64+0x2] ;  /* 0x0000020802117981 */ /* 0x000f28000c1e9100 */
[----:B------:R-:W5:Y:S01]  /*0a40*/  LDG.E.U8.CONSTANT R18, desc[UR8][R2.64+0x3] ;  /* 0x0000030802127981 */ /* 0x000f62000c1e9100 */
[----:B------:R-:W-:Y:S01]  /*0a50*/  IMAD.MOV.U32 R13, RZ, RZ, 0x3bbb989d ;  /* 0x3bbb989dff0d7424 */ /* 0x000fe200078e00ff */
[----:B------:R-:W-:Y:S01]  /*0a60*/  UIADD3 UR4, UPT, UPT, UR4, 0x2, URZ ;  /* 0x0000000204047890 */ /* 0x000fe2000fffe0ff */
[----:B------:R-:W-:Y:S01]  /*0a70*/  IMAD.MOV.U32 R20, RZ, RZ, 0x437c0000 ;  /* 0x437c0000ff147424 */ /* 0x000fe200078e00ff */
[----:B------:R-:W-:Y:S01]  /*0a80*/  UIADD3 UR6, UPT, UPT, UR6, 0x2, URZ ;  /* 0x0000000206067890 */ /* 0x000fe2000fffe0ff */
[----:B------:R-:W-:Y:S01]  /*0a90*/  FFMA.SAT R13, R0, R13, 0.5 ;  /* 0x3f000000000d7423 */ /* 0x000fe2000000200d */
[----:B------:R-:W-:-:S03]  /*0aa0*/  UISETP.NE.AND UP0, UPT, UR4, URZ, UPT ;  /* 0x000000ff0400728c */ /* 0x000fc6000bf05270 */
[----:B------:R-:W-:-:S04]  /*0ab0*/  FFMA.RM R13, R13, R20, 12582913 ;  /* 0x4b4000010d0d7423 */ /* 0x000fc80000004014 */
[C---:B------:R-:W-:Y:S01]  /*0ac0*/  FADD R15, R13.reuse, -12583039 ;  /* 0xcb40007f0d0f7421 */ /* 0x040fe20000000000 */
[----:B------:R-:W-:-:S03]  /*0ad0*/  SHF.L.U32 R13, R13, 0x17, RZ ;  /* 0x000000170d0d7819 */ /* 0x000fc600000006ff */
[----:B------:R-:W-:-:S04]  /*0ae0*/  FFMA R15, R0, 1.4426950216293334961, -R15 ;  /* 0x3fb8aa3b000f7823 */ /* 0x000fc8000000080f */
[----:B------:R-:W-:-:S04]  /*0af0*/  FFMA R15, R0, 1.925963033500011079e-08, R15 ;  /* 0x32a57060000f7823 */ /* 0x000fc8000000000f */
[----:B------:R-:W0:Y:S02]  /*0b00*/  MUFU.EX2 R0, R15 ;  /* 0x0000000f00007308 */ /* 0x000e240000000800 */
[----:B0-----:R-:W-:-:S04]  /*0b10*/  FMUL R13, R13, R0 ;  /* 0x000000000d0d7220 */ /* 0x001fc80000400000 */
[----:B------:R-:W-:Y:S01]  /*0b20*/  FADD R12, R12, R13 ;  /* 0x0000000d0c0c7221 */ /* 0x000fe20000000000 */
[----:B--2---:R-:W-:Y:S02]  /*0b30*/  I2FP.F32.U32 R14, R14 ;  /* 0x0000000e000e7245 */ /* 0x004fe40000201000 */
[----:B---3--:R-:W-:-:S03]  /*0b40*/  I2FP.F32.U32 R16, R16 ;  /* 0x0000001000107245 */ /* 0x008fc60000201000 */
[C---:B------:R-:W-:Y:S01]  /*0b50*/  FFMA R8, R13.reuse, R14, R8 ;  /* 0x0000000e0d087223 */ /* 0x040fe20000000008 */
[----:B----4-:R-:W-:Y:S01]  /*0b60*/  I2FP.F32.U32 R0, R17 ;  /* 0x0000001100007245 */ /* 0x010fe20000201000 */
[----:B------:R-:W-:Y:S01]  /*0b70*/  FFMA R10, R13, R16, R10 ;  /* 0x000000100d0a7223 */ /* 0x000fe2000000000a */
[----:B-----5:R-:W-:-:S03]  /*0b80*/  I2FP.F32.U32 R18, R18 ;  /* 0x0000001200127245 */ /* 0x020fc60000201000 */
[C---:B------:R-:W-:Y:S02]  /*0b90*/  FFMA R5, R13.reuse, R0, R5 ;  /* 0x000000000d057223 */ /* 0x040fe40000000005 */
[----:B------:R-:W-:Y:S01]  /*0ba0*/  FFMA R7, R13, R18, R7 ;  /* 0x000000120d077223 */ /* 0x000fe20000000007 */
[----:B------:R-:W-:Y:S06]  /*0bb0*/  BRA.U UP0, `(.L_x_6) ;  /* 0xfffffff900907547 */ /* 0x000fec000b83ffff */
.L_x_1:
[C---:B------:R-:W-:Y:S01]  /*0bc0*/  VIADD R0, R12.reuse, 0x1800000 ;  /* 0x018000000c007836 */ /* 0x040fe20000000000 */
[----:B------:R-:W-:-:S04]  /*0bd0*/  FSETP.GT.AND P3, PT, R12, RZ, PT ;  /* 0x000000ff0c00720b */ /* 0x000fc80003f64000 */
[----:B------:R-:W-:-:S04]  /*0be0*/  LOP3.LUT R0, R0, 0x7f800000, RZ, 0xc0, !PT ;  /* 0x7f80000000007812 */ /* 0x000fc800078ec0ff */
[----:B------:R-:W-:-:S13]  /*0bf0*/  ISETP.GT.U32.AND P0, PT, R0, 0x1ffffff, PT ;  /* 0x01ffffff0000780c */ /* 0x000fda0003f04070 */
[----:B------:R-:W-:Y:S05]  /*0c00*/  @P0 BRA `(.L_x_7) ;  /* 0x0000000000100947 */ /* 0x000fea0003800000 */
[----:B------:R-:W-:Y:S01]  /*0c10*/  IMAD.MOV.U32 R0, RZ, RZ, R12 ;  /* 0x000000ffff007224 */ /* 0x000fe200078e000c */
[----:B------:R-:W-:-:S07]  /*0c20*/  MOV R2, 0xc40 ;  /* 0x00000c4000027802 */ /* 0x000fce0000000f00 */
[----:B------:R-:W-:Y:S05]  /*0c30*/  CALL.REL.NOINC `($__internal_0_$__cuda_sm20_rcp_rn_f32_slowpath) ;  /* 0x0000000000847944 */ /* 0x000fea0003c00000 */
[----:B------:R-:W-:Y:S05]  /*0c40*/  BRA `(.L_x_8) ;  /* 0x0000000000107947 */ /* 0x000fea0003800000 */
.L_x_7:
[----:B------:R-:W0:Y:S02]  /*0c50*/  MUFU.RCP R3, R12 ;  /* 0x0000000c00037308 */ /* 0x000e240000001000 */
[----:B0-----:R-:W-:-:S04]  /*0c60*/  FFMA R0, R3, R12, -1 ;  /* 0xbf80000003007423 */ /* 0x001fc8000000000c */
[----:B------:R-:W-:-:S04]  /*0c70*/  FADD.FTZ R0, -R0, -RZ ;  /* 0x800000ff00007221 */ /* 0x000fc80000010100 */
[----:B------:R-:W-:-:S07]  /*0c80*/  FFMA R0, R3, R0, R3 ;  /* 0x0000000003007223 */ /* 0x000fce0000000003 */
.L_x_8:
[----:B------:R-:W-:Y:S01]  /*0c90*/  FSEL R0, R0, RZ, P3 ;  /* 0x000000ff00007208 */ /* 0x000fe20001800000 */
[----:B------:R-:W0:Y:S04]  /*0ca0*/  LDCU UR6, c[0x0][0x390] ;  /* 0x00007200ff0677ac */ /* 0x000e280008000800 */
[C---:B------:R-:W-:Y:S01]  /*0cb0*/  FFMA R5, R0.reuse, R5, 0.5 ;  /* 0x3f00000000057423 */ /* 0x040fe20000000005 */
[C---:B------:R-:W-:Y:S01]  /*0cc0*/  FFMA R8, R0.reuse, R8, 0.5 ;  /* 0x3f00000000087423 */ /* 0x040fe20000000008 */
[C---:B------:R-:W-:Y:S01]  /*0cd0*/  FFMA R10, R0.reuse, R10, 0.5 ;  /* 0x3f000000000a7423 */ /* 0x040fe2000000000a */
[----:B------:R-:W-:Y:S01]  /*0ce0*/  FFMA R7, R0, R7, 0.5 ;  /* 0x3f00000000077423 */ /* 0x000fe20000000007 */
[----:B------:R-:W1:Y:S01]  /*0cf0*/  LDCU.64 UR4, c[0x0][0x388] ;  /* 0x00007100ff0477ac */ /* 0x000e620008000a00 */
[----:B------:R-:W-:-:S02]  /*0d00*/  FMNMX R2, RZ, R5, !PT ;  /* 0x00000005ff027209 */ /* 0x000fc40007800000 */
[----:B------:R-:W-:Y:S02]  /*0d10*/  FMNMX R8, RZ, R8, !PT ;  /* 0x00000008ff087209 */ /* 0x000fe40007800000 */
[----:B------:R-:W-:Y:S02]  /*0d20*/  FMNMX R0, R2, 255, PT ;  /* 0x437f000002007809 */ /* 0x000fe40003800000 */
[----:B------:R-:W-:Y:S02]  /*0d30*/  FMNMX R10, RZ, R10, !PT ;  /* 0x0000000aff0a7209 */ /* 0x000fe40007800000 */
[----:B------:R-:W-:Y:S01]  /*0d40*/  FMNMX R2, RZ, R7, !PT ;  /* 0x00000007ff027209 */ /* 0x000fe20007800000 */
[----:B0-----:R-:W-:Y:S01]  /*0d50*/  IMAD R4, R9, UR6, R4 ;  /* 0x0000000609047c24 */ /* 0x001fe2000f8e0204 */
[----:B------:R-:W-:Y:S01]  /*0d60*/  FMNMX R8, R8, 255, PT ;  /* 0x437f000008087809 */ /* 0x000fe20003800000 */
[----:B------:R-:W0:Y:S01]  /*0d70*/  F2I.U32.TRUNC.NTZ R7, R0 ;  /* 0x0000000000077305 */ /* 0x000e22000020f000 */
[----:B------:R-:W-:-:S02]  /*0d80*/  FMNMX R10, R10, 255, PT ;  /* 0x437f00000a0a7809 */ /* 0x000fc40003800000 */
[----:B------:R-:W-:Y:S02]  /*0d90*/  FMNMX R6, R2, 255, PT ;  /* 0x437f000002067809 */ /* 0x000fe40003800000 */
[----:B------:R-:W-:-:S03]  /*0da0*/  SHF.L.U32 R4, R4, 0x2, RZ ;  /* 0x0000000204047819 */ /* 0x000fc600000006ff */
[----:B------:R-:W2:Y:S01]  /*0db0*/  F2I.U32.TRUNC.NTZ R11, R8 ;  /* 0x00000008000b7305 */ /* 0x000ea2000020f000 */
[----:B-1----:R-:W-:-:S04]  /*0dc0*/  IADD3 R2, P0, PT, R4, UR4, RZ ;  /* 0x0000000404027c10 */ /* 0x002fc8000ff1e0ff */
[----:B------:R-:W-:-:S03]  /*0dd0*/  LEA.HI.X.SX32 R3, R4, UR5, 0x1, P0 ;  /* 0x0000000504037c11 */ /* 0x000fc600080f0eff */
[----:B------:R-:W1:Y:S02]  /*0de0*/  F2I.U32.TRUNC.NTZ R5, R10 ;  /* 0x0000000a00057305 */ /* 0x000e64000020f000 */
[----:B0-----:R-:W-:Y:S04]  /*0df0*/  STG.E.U8 desc[UR8][R2.64+0x2], R7 ;  /* 0x0000020702007986 */ /* 0x001fe8000c101108 */
[----:B--2---:R-:W-:Y:S02]  /*0e00*/  STG.E.U8 desc[UR8][R2.64], R11 ;  /* 0x0000000b02007986 */ /* 0x004fe4000c101108 */
[----:B------:R-:W0:Y:S02]  /*0e10*/  F2I.U32.TRUNC.NTZ R9, R6 ;  /* 0x0000000600097305 */ /* 0x000e24000020f000 */
[----:B-1----:R-:W-:Y:S04]  /*0e20*/  STG.E.U8 desc[UR8][R2.64+0x1], R5 ;  /* 0x0000010502007986 */ /* 0x002fe8000c101108 */
[----:B0-----:R-:W-:Y:S01]  /*0e30*/  STG.E.U8 desc[UR8][R2.64+0x3], R9 ;  /* 0x0000030902007986 */ /* 0x001fe2000c101108 */
[----:B------:R-:W-:Y:S05]  /*0e40*/  EXIT ;  /* 0x000000000000794d */ /* 0x000fea0003800000 */
        .weak           $__internal_0_$__cuda_sm20_rcp_rn_f32_slowpath
        .type           $__internal_0_$__cuda_sm20_rcp_rn_f32_slowpath,@function
        .size           $__internal_0_$__cuda_sm20_rcp_rn_f32_slowpath,($__internal_1_$__cuda_sm3x_div_rn_noftz_f32_slowpath - $__internal_0_$__cuda_sm20_rcp_rn_f32_slowpath)
$__internal_0_$__cuda_sm20_rcp_rn_f32_slowpath:
[----:B------:R-:W-:-:S05]  /*0e50*/  IMAD.SHL.U32 R3, R0, 0x2, RZ ;  /* 0x0000000200037824 */ /* 0x000fca00078e00ff */
[----:B------:R-:W-:-:S04]  /*0e60*/  SHF.R.U32.HI R14, RZ, 0x18, R3 ;  /* 0x00000018ff0e7819 */ /* 0x000fc80000011603 */
[----:B------:R-:W-:-:S13]  /*0e70*/  ISETP.NE.U32.AND P0, PT, R14, RZ, PT ;  /* 0x000000ff0e00720c */ /* 0x000fda0003f05070 */
[----:B------:R-:W-:Y:S05]  /*0e80*/  @P0 BRA `(.L_x_9) ;  /* 0x00000000002c0947 */ /* 0x000fea0003800000 */
[----:B------:R-:W-:-:S05]  /*0e90*/  IMAD.SHL.U32 R3, R0, 0x2, RZ ;  /* 0x0000000200037824 */ /* 0x000fca00078e00ff */
[----:B------:R-:W-:-:S13]  /*0ea0*/  ISETP.NE.AND P0, PT, R3, RZ, PT ;  /* 0x000000ff0300720c */ /* 0x000fda0003f05270 */
[----:B------:R0:W1:Y:S01]  /*0eb0*/  @!P0 MUFU.RCP R3, R0 ;  /* 0x0000000000038308 */ /* 0x0000620000001000 */
[----:B------:R-:W-:Y:S05]  /*0ec0*/  @!P0 BRA `(.L_x_10) ;  /* 0x0000000000a48947 */ /* 0x000fea0003800000 */
[----:B------:R-:W-:-:S04]  /*0ed0*/  FFMA R6, R0, 1.84467440737095516160e+19, RZ ;  /* 0x5f80000000067823 */ /* 0x000fc800000000ff */
[----:B-1----:R-:W0:Y:S02]  /*0ee0*/  MUFU.RCP R3, R6 ;  /* 0x0000000600037308 */ /* 0x002e240000001000 */
[----:B0-----:R-:W-:-:S04]  /*0ef0*/  FFMA R0, R6, R3, -1 ;  /* 0xbf80000006007423 */ /* 0x001fc80000000003 */
[----:B------:R-:W-:-:S04]  /*0f00*/  FADD.FTZ R0, -R0, -RZ ;  /* 0x800000ff00007221 */ /* 0x000fc80000010100 */
[----:B------:R-:W-:-:S04]  /*0f10*/  FFMA R0, R3, R0, R3 ;  /* 0x0000000003007223 */ /* 0x000fc80000000003 */
[----:B------:R-:W-:Y:S01]  /*0f20*/  FFMA R3, R0, 1.84467440737095516160e+19, RZ ;  /* 0x5f80000000037823 */ /* 0x000fe200000000ff */
[----:B------:R-:W-:Y:S06]  /*0f30*/  BRA `(.L_x_10) ;  /* 0x0000000000887947 */ /* 0x000fec0003800000 */
.L_x_9:
[----:B------:R-:W-:-:S04]  /*0f40*/  IADD3 R16, PT, PT, R14, -0xfd, RZ ;  /* 0xffffff030e107810 */ /* 0x000fc80007ffe0ff */
[----:B------:R-:W-:-:S13]  /*0f50*/  ISETP.GT.U32.AND P0, PT, R16, 0x1, PT ;  /* 0x000000011000780c */ /* 0x000fda0003f04070 */
[----:B------:R-:W-:Y:S05]  /*0f60*/  @P0 BRA `(.L_x_11) ;  /* 0x0000000000780947 */ /* 0x000fea0003800000 */
[----:B------:R-:W-:Y:S01]  /*0f70*/  LOP3.LUT R3, R0, 0x7fffff, RZ, 0xc0, !PT ;  /* 0x007fffff00037812 */ /* 0x000fe200078ec0ff */
[----:B------:R-:W-:-:S03]  /*0f80*/  IMAD.MOV.U32 R13, RZ, RZ, 0x3 ;  /* 0x00000003ff0d7424 */ /* 0x000fc600078e00ff */
[----:B------:R-:W-:Y:S02]  /*0f90*/  LOP3.LUT R3, R3, 0x3f800000, RZ, 0xfc, !PT ;  /* 0x3f80000003037812 */ /* 0x000fe400078efcff */
[----:B------:R-:W-:Y:S02]  /*0fa0*/  SHF.L.U32 R13, R13, R16, RZ ;  /* 0x000000100d0d7219 */ /* 0x000fe400000006ff */
[----:B------:R-:W0:Y:S02]  /*0fb0*/  MUFU.RCP R6, R3 ;  /* 0x0000000300067308 */ /* 0x000e240000001000 */
[----:B0-----:R-:W-:-:S04]  /*0fc0*/  FFMA R11, R3, R6, -1 ;  /* 0xbf800000030b7423 */ /* 0x001fc80000000006 */
[----:B------:R-:W-:-:S04]  /*0fd0*/  FADD.FTZ R11, -R11, -RZ ;  /* 0x800000ff0b0b7221 */ /* 0x000fc80000010100 */
[CCC-:B------:R-:W-:Y:S01]  /*0fe0*/  FFMA.RM R12, R6.reuse, R11.reuse, R6.reuse ;  /* 0x0000000b060c7223 */ /* 0x1c0fe20000004006 */
[----:B------:R-:W-:-:S04]  /*0ff0*/  FFMA.RP R11, R6, R11, R6 ;  /* 0x0000000b060b7223 */ /* 0x000fc80000008006 */
[C---:B------:R-:W-:Y:S02]  /*1000*/  LOP3.LUT R6, R12.reuse, 0x7fffff, RZ, 0xc0, !PT ;  /* 0x007fffff0c067812 */ /* 0x040fe400078ec0ff */
[----:B------:R-:W-:Y:S02]  /*1010*/  FSETP.NEU.FTZ.AND P0, PT, R12, R11, PT ;  /* 0x0000000b0c00720b */ /* 0x000fe40003f1d000 */
[----:B------:R-:W-:Y:S02]  /*1020*/  LOP3.LUT R6, R6, 0x800000, RZ, 0xfc, !PT ;  /* 0x0080000006067812 */ /* 0x000fe400078efcff */
[----:B------:R-:W-:Y:S02]  /*1030*/  SEL R11, RZ, 0xffffffff, !P0 ;  /* 0xffffffffff0b7807 */ /* 0x000fe40004000000 */
[----:B------:R-:W-:-:S03]  /*1040*/  LOP3.LUT R13, R13, R6, RZ, 0xc0, !PT ;  /* 0x000000060d0d7212 */ /* 0x000fc600078ec0ff */
[----:B------:R-:W-:Y:S01]  /*1050*/  IMAD.MOV R11, RZ, RZ, -R11 ;  /* 0x000000ffff0b7224 */ /* 0x000fe200078e0a0b */
[----:B------:R-:W-:-:S04]  /*1060*/  SHF.R.U32.HI R13, RZ, R16, R13 ;  /* 0x00000010ff0d7219 */ /* 0x000fc8000001160d */
[----:B------:R-:W-:Y:S02]  /*1070*/  LOP3.LUT P1, RZ, R11, R16, R6, 0xf8, !PT ;  /* 0x000000100bff7212 */ /* 0x000fe4000782f806 */
[C---:B------:R-:W-:Y:S02]  /*1080*/  LOP3.LUT P0, RZ, R13.reuse, 0x1, RZ, 0xc0, !PT ;  /* 0x000000010dff7812 */ /* 0x040fe4000780c0ff */
[----:B------:R-:W-:-:S04]  /*1090*/  LOP3.LUT P2, RZ, R13, 0x2, RZ, 0xc0, !PT ;  /* 0x000000020dff7812 */ /* 0x000fc8000784c0ff */
[----:B------:R-:W-:Y:S02]  /*10a0*/  PLOP3.LUT P0, PT, P0, P1, P2, 0xe0, 0x0 ;  /* 0x000000000000781c */ /* 0x000fe40000703c20 */
[----:B------:R-:W-:Y:S02]  /*10b0*/  LOP3.LUT P1, RZ, R0, 0x7fffff, RZ, 0xc0, !PT ;  /* 0x007fffff00ff7812 */ /* 0x000fe4000782c0ff */
[----:B------:R-:W-:-:S04]  /*10c0*/  SEL R3, RZ, 0x1, !P0 ;  /* 0x00000001ff037807 */ /* 0x000fc80004000000 */
[----:B------:R-:W-:-:S04]  /*10d0*/  IADD3 R3, PT, PT, -R3, RZ, RZ ;  /* 0x000000ff03037210 */ /* 0x000fc80007ffe1ff */
[----:B------:R-:W-:Y:S01]  /*10e0*/  ISETP.GE.AND P0, PT, R3, RZ, PT ;  /* 0x000000ff0300720c */ /* 0x000fe20003f06270 */
[----:B------:R-:W-:-:S05]  /*10f0*/  VIADD R3, R14, 0xffffff04 ;  /* 0xffffff040e037836 */ /* 0x000fca0000000000 */
[----:B------:R-:W-:-:S07]  /*1100*/  SHF.R.U32.HI R3, RZ, R3, R6 ;  /* 0x00000003ff037219 */ /* 0x000fce0000011606 */
[----:B------:R-:W-:-:S05]  /*1110*/  @!P0 VIADD R3, R3, 0x1 ;  /* 0x0000000103038836 */ /* 0x000fca0000000000 */
[----:B------:R-:W-:-:S04]  /*1120*/  @!P1 SHF.L.U32 R3, R3, 0x1, RZ ;  /* 0x0000000103039819 */ /* 0x000fc800000006ff */
[----:B------:R-:W-:Y:S01]  /*1130*/  LOP3.LUT R3, R3, 0x80000000, R0, 0xf8, !PT ;  /* 0x8000000003037812 */ /* 0x000fe200078ef800 */
[----:B------:R-:W-:Y:S06]  /*1140*/  BRA `(.L_x_10) ;  /* 0x0000000000047947 */ /* 0x000fec0003800000 */
.L_x_11:
[----:B------:R2:W3:Y:S02]  /*1150*/  MUFU.RCP R3, R0 ;  /* 0x0000000000037308 */ /* 0x0004e40000001000 */
.L_x_10:
[----:B0123--:R-:W-:Y:S02]  /*1160*/  IMAD.MOV.U32 R0, RZ, RZ, R3 ;  /* 0x000000ffff007224 */ /* 0x00ffe400078e0003 */
[----:B------:R-:W-:-:S04]  /*1170*/  IMAD.MOV.U32 R3, RZ, RZ, 0x0 ;  /* 0x00000000ff037424 */ /* 0x000fc800078e00ff */
[----:B------:R-:W-:Y:S05]  /*1180*/  RET.REL.NODEC R2 `(glow_blur_v) ;  /* 0xffffffec029c7950 */ /* 0x000fea0003c3ffff */
        .weak           $__internal_1_$__cuda_sm3x_div_rn_noftz_f32_slowpath
        .type           $__internal_1_$__cuda_sm3x_div_rn_noftz_f32_slowpath,@function
        .size           $__internal_1_$__cuda_sm3x_div_rn_noftz_f32_slowpath,(.L_x_63 - $__internal_1_$__cuda_sm3x_div_rn_noftz_f32_slowpath)
$__internal_1_$__cuda_sm3x_div_rn_noftz_f32_slowpath:
[----:B------:R-:W-:Y:S02]  /*1190*/  SHF.R.U32.HI R13, RZ, 0x17, R3 ;  /* 0x00000017ff0d7819 */ /* 0x000fe40000011603 */
[----:B------:R-:W-:Y:S02]  /*11a0*/  SHF.R.U32.HI R16, RZ, 0x17, R0 ;  /* 0x00000017ff107819 */ /* 0x000fe40000011600 */
[----:B------:R-:W-:Y:S02]  /*11b0*/  LOP3.LUT R13, R13, 0xff, RZ, 0xc0, !PT ;  /* 0x000000ff0d0d7812 */ /* 0x000fe400078ec0ff */
[----:B------:R-:W-:Y:S02]  /*11c0*/  LOP3.LUT R16, R16, 0xff, RZ, 0xc0, !PT ;  /* 0x000000ff10107812 */ /* 0x000fe400078ec0ff */
[----:B------:R-:W-:-:S03]  /*11d0*/  IADD3 R18, PT, PT, R13, -0x1, RZ ;  /* 0xffffffff0d127810 */ /* 0x000fc60007ffe0ff */
[----:B------:R-:W-:Y:S01]  /*11e0*/  VIADD R17, R16, 0xffffffff ;  /* 0xffffffff10117836 */ /* 0x000fe20000000000 */
[----:B------:R-:W-:-:S04]  /*11f0*/  ISETP.GT.U32.AND P0, PT, R18, 0xfd, PT ;  /* 0x000000fd1200780c */ /* 0x000fc80003f04070 */
[----:B------:R-:W-:-:S13]  /*1200*/  ISETP.GT.U32.OR P0, PT, R17, 0xfd, P0 ;  /* 0x000000fd1100780c */ /* 0x000fda0000704470 */
[----:B------:R-:W-:Y:S01]  /*1210*/  @!P0 IMAD.MOV.U32 R2, RZ, RZ, RZ ;  /* 0x000000ffff028224 */ /* 0x000fe200078e00ff */
[----:B------:R-:W-:Y:S06]  /*1220*/  @!P0 BRA `(.L_x_12) ;  /* 0x00000000005c8947 */ /* 0x000fec0003800000 */
[----:B------:R-:W-:Y:S02]  /*1230*/  FSETP.GTU.FTZ.AND P0, PT, |R0|, +INF , PT ;  /* 0x7f8000000000780b */ /* 0x000fe40003f1c200 */
[----:B------:R-:W-:-:S04]  /*1240*/  FSETP.GTU.FTZ.AND P1, PT, |R3|, +INF , PT ;  /* 0x7f8000000300780b */ /* 0x000fc80003f3c200 */
[----:B------:R-:W-:-:S13]  /*1250*/  PLOP3.LUT P0, PT, P0, P1, PT, 0xf8, 0x8f ;  /* 0x00000000008f781c */ /* 0x000fda0000703f70 */
[----:B------:R-:W-:Y:S05]  /*1260*/  @P0 BRA `(.L_x_13) ;  /* 0x0000000400440947 */ /* 0x000fea0003800000 */
[----:B------:R-:W-:-:S13]  /*1270*/  LOP3.LUT P0, RZ, R3, 0x7fffffff, R0, 0xc8, !PT ;  /* 0x7fffffff03ff7812 */ /* 0x000fda000780c800 */
[----:B------:R-:W-:Y:S05]  /*1280*/  @!P0 BRA `(.L_x_14) ;  /* 0x0000000400348947 */ /* 0x000fea0003800000 */
[C---:B------:R-:W-:Y:S02]  /*1290*/  FSETP.NEU.FTZ.AND P1, PT, |R0|.reuse, +INF , PT ;  /* 0x7f8000000000780b */ /* 0x040fe40003f3d200 */
[----:B------:R-:W-:Y:S02]  /*12a0*/  FSETP.NEU.FTZ.AND P2, PT, |R3|, +INF , PT ;  /* 0x7f8000000300780b */ /* 0x000fe40003f5d200 */
[----:B------:R-:W-:-:S11]  /*12b0*/  FSETP.NEU.FTZ.AND P0, PT, |R0|, +INF , PT ;  /* 0x7f8000000000780b */ /* 0x000fd60003f1d200 */
[----:B------:R-:W-:Y:S05]  /*12c0*/  @!P2 BRA !P1, `(.L_x_14) ;  /* 0x000000040024a947 */ /* 0x000fea0004800000 */
[----:B------:R-:W-:-:S04]  /*12d0*/  LOP3.LUT P1, RZ, R0, 0x7fffffff, RZ, 0xc0, !PT ;  /* 0x7fffffff00ff7812 */ /* 0x000fc8000782c0ff */
[----:B------:R-:W-:-:S13]  /*12e0*/  PLOP3.LUT P1, PT, P2, P1, PT, 0x2f, 0xf2 ;  /* 0x0000000000f2781c */ /* 0x000fda0001722577 */
[----:B------:R-:W-:Y:S05]  /*12f0*/  @P1 BRA `(.L_x_15) ;  /* 0x0000000400101947 */ /* 0x000fea0003800000 */
[----:B------:R-:W-:-:S04]  /*1300*/  LOP3.LUT P1, RZ, R3, 0x7fffffff, RZ, 0xc0, !PT ;  /* 0x7fffffff03ff7812 */ /* 0x000fc8000782c0ff */
[----:B------:R-:W-:-:S13]  /*1310*/  PLOP3.LUT P0, PT, P0, P1, PT, 0x2f, 0xf2 ;  /* 0x0000000000f2781c */ /* 0x000fda0000702577 */
[----:B------:R-:W-:Y:S05]  /*1320*/  @P0 BRA `(.L_x_16) ;  /* 0x0000000000f80947 */ /* 0x000fea0003800000 */
[----:B------:R-:W-:Y:S02]  /*1330*/  ISETP.GE.AND P0, PT, R17, RZ, PT ;  /* 0x000000ff1100720c */ /* 0x000fe40003f06270 */
[----:B------:R-:W-:-:S11]  /*1340*/  ISETP.GE.AND P1, PT, R18, RZ, PT ;  /* 0x000000ff1200720c */ /* 0x000fd60003f26270 */
[----:B------:R-:W-:Y:S01]  /*1350*/  @P0 MOV R2, RZ ;  /* 0x000000ff00020202 */ /* 0x000fe20000000f00 */
[----:B------:R-:W-:Y:S02]  /*1360*/  @!P0 IMAD.MOV.U32 R2, RZ, RZ, -0x40 ;  /* 0xffffffc0ff028424 */ /* 0x000fe400078e00ff */
[----:B------:R-:W-:Y:S01]  /*1370*/  @!P0 FFMA R0, R0, 1.84467440737095516160e+19, RZ ;  /* 0x5f80000000008823 */ /* 0x000fe200000000ff */
[----:B------:R-:W-:Y:S01]  /*1380*/  @!P1 FFMA R3, R3, 1.84467440737095516160e+19, RZ ;  /* 0x5f80000003039823 */ /* 0x000fe200000000ff */
[----:B------:R-:W-:-:S07]  /*1390*/  @!P1 VIADD R2, R2, 0x40 ;  /* 0x0000004002029836 */ /* 0x000fce0000000000 */
.L_x_12:
[----:B------:R-:W-:Y:S01]  /*13a0*/  LEA R18, R13, 0xc0800000, 0x17 ;  /* 0xc08000000d127811 */ /* 0x000fe200078eb8ff */
[----:B------:R-:W-:-:S03]  /*13b0*/  VIADD R16, R16, 0xffffff81 ;  /* 0xffffff8110107836 */ /* 0x000fc60000000000 */
[----:B------:R-:W-:Y:S01]  /*13c0*/  IADD3 R19, PT, PT, -R18, R3, RZ ;  /* 0x0000000312137210 */ /* 0x000fe20007ffe1ff */
[----:B------:R-:W-:-:S03]  /*13d0*/  IMAD R0, R16, -0x800000, R0 ;  /* 0xff80000010007824 */ /* 0x000fc600078e0200 */
[----:B------:R0:W1:Y:S01]  /*13e0*/  MUFU.RCP R18, R19 ;  /* 0x0000001300127308 */ /* 0x0000620000001000 */
[----:B------:R-:W-:Y:S01]  /*13f0*/  FADD.FTZ R17, -R19, -RZ ;  /* 0x800000ff13117221 */ /* 0x000fe20000010100 */
[----:B0-----:R-:W-:-:S05]  /*1400*/  IADD3 R19, PT, PT, R16, 0x7f, -R13 ;  /* 0x0000007f10137810 */ /* 0x001fca0007ffe80d */
[----:B------:R-:W-:Y:S02]  /*1410*/  IMAD.IADD R19, R19, 0x1, R2 ;  /* 0x0000000113137824 */ /* 0x000fe400078e0202 */
[----:B-1----:R-:W-:-:S04]  /*1420*/  FFMA R3, R18, R17, 1 ;  /* 0x3f80000012037423 */ /* 0x002fc80000000011 */
[----:B------:R-:W-:-:S04]  /*1430*/  FFMA R3, R18, R3, R18 ;  /* 0x0000000312037223 */ /* 0x000fc80000000012 */
[----:B------:R-:W-:-:S04]  /*1440*/  FFMA R18, R0, R3, RZ ;  /* 0x0000000300127223 */ /* 0x000fc800000000ff */
[----:B------:R-:W-:-:S04]  /*1450*/  FFMA R20, R17, R18, R0 ;  /* 0x0000001211147223 */ /* 0x000fc80000000000 */
[----:B------:R-:W-:-:S04]  /*1460*/  FFMA R18, R3, R20, R18 ;  /* 0x0000001403127223 */ /* 0x000fc80000000012 */
[----:B------:R-:W-:-:S04]  /*1470*/  FFMA R17, R17, R18, R0 ;  /* 0x0000001211117223 */ /* 0x000fc80000000000 */
[----:B------:R-:W-:-:S05]  /*1480*/  FFMA R0, R3, R17, R18 ;  /* 0x0000001103007223 */ /* 0x000fca0000000012 */
[----:B------:R-:W-:-:S04]  /*1490*/  SHF.R.U32.HI R13, RZ, 0x17, R0 ;  /* 0x00000017ff0d7819 */ /* 0x000fc80000011600 */
[----:B------:R-:W-:-:S04]  /*14a0*/  LOP3.LUT R13, R13, 0xff, RZ, 0xc0, !PT ;  /* 0x000000ff0d0d7812 */ /* 0x000fc800078ec0ff */
[----:B------:R-:W-:-:S05]  /*14b0*/  IADD3 R13, PT, PT, R13, R19, RZ ;  /* 0x000000130d0d7210 */ /* 0x000fca0007ffe0ff */
[----:B------:R-:W-:-:S05]  /*14c0*/  VIADD R2, R13, 0xffffffff ;  /* 0xffffffff0d027836 */ /* 0x000fca0000000000 */
[----:B------:R-:W-:-:S13]  /*14d0*/  ISETP.GE.U32.AND P0, PT, R2, 0xfe, PT ;  /* 0x000000fe0200780c */ /* 0x000fda0003f06070 */
[----:B------:R-:W-:Y:S05]  /*14e0*/  @!P0 BRA `(.L_x_17) ;  /* 0x0000000000808947 */ /* 0x000fea0003800000 */
[----:B------:R-:W-:-:S13]  /*14f0*/  ISETP.GT.AND P0, PT, R13, 0xfe, PT ;  /* 0x000000fe0d00780c */ /* 0x000fda0003f04270 */
[----:B------:R-:W-:Y:S05]  /*1500*/  @P0 BRA `(.L_x_18) ;  /* 0x00000000006c0947 */ /* 0x000fea0003800000 */
[----:B------:R-:W-:-:S13]  /*1510*/  ISETP.GE.AND P0, PT, R13, 0x1, PT ;  /* 0x000000010d00780c */ /* 0x000fda0003f06270 */
[----:B------:R-:W-:Y:S05]  /*1520*/  @P0 BRA `(.L_x_19) ;  /* 0x0000000000980947 */ /* 0x000fea0003800000 */
[----:B------:R-:W-:Y:S02]  /*1530*/  ISETP.GE.AND P0, PT, R13, -0x18, PT ;  /* 0xffffffe80d00780c */ /* 0x000fe40003f06270 */
[----:B------:R-:W-:-:S11]  /*1540*/  LOP3.LUT R0, R0, 0x80000000, RZ, 0xc0, !PT ;  /* 0x8000000000007812 */ /* 0x000fd600078ec0ff */
[----:B------:R-:W-:Y:S05]  /*1550*/  @!P0 BRA `(.L_x_19) ;  /* 0x00000000008c8947 */ /* 0x000fea0003800000 */
[-CC-:B------:R-:W-:Y:S01]  /*1560*/  FFMA.RZ R2, R3, R17.reuse, R18.reuse ;  /* 0x0000001103027223 */ /* 0x180fe2000000c012 */
[C---:B------:R-:W-:Y:S02]  /*1570*/  ISETP.NE.AND P2, PT, R13.reuse, RZ, PT ;  /* 0x000000ff0d00720c */ /* 0x040fe40003f45270 */
[----:B------:R-:W-:Y:S02]  /*1580*/  ISETP.NE.AND P1, PT, R13, RZ, PT ;  /* 0x000000ff0d00720c */ /* 0x000fe40003f25270 */
[----:B------:R-:W-:Y:S01]  /*1590*/  LOP3.LUT R16, R2, 0x7fffff, RZ, 0xc0, !PT ;  /* 0x007fffff02107812 */ /* 0x000fe200078ec0ff */
[CCC-:B------:R-:W-:Y:S01]  /*15a0*/  FFMA.RP R2, R3.reuse, R17.reuse, R18.reuse ;  /* 0x0000001103027223 */ /* 0x1c0fe20000008012 */
[----:B------:R-:W-:Y:S01]  /*15b0*/  FFMA.RM R3, R3, R17, R18 ;  /* 0x0000001103037223 */ /* 0x000fe20000004012 */
[C---:B------:R-:W-:Y:S01]  /*15c0*/  VIADD R17, R13.reuse, 0x20 ;  /* 0x000000200d117836 */ /* 0x040fe20000000000 */
[----:B------:R-:W-:Y:S02]  /*15d0*/  LOP3.LUT R16, R16, 0x800000, RZ, 0xfc, !PT ;  /* 0x0080000010107812 */ /* 0x000fe400078efcff */
[----:B------:R-:W-:-:S02]  /*15e0*/  IADD3 R13, PT, PT, -R13, RZ, RZ ;  /* 0x000000ff0d0d7210 */ /* 0x000fc40007ffe1ff */
[----:B------:R-:W-:Y:S02]  /*15f0*/  SHF.L.U32 R17, R16, R17, RZ ;  /* 0x0000001110117219 */ /* 0x000fe400000006ff */
[----:B------:R-:W-:Y:S02]  /*1600*/  FSETP.NEU.FTZ.AND P0, PT, R2, R3, PT ;  /* 0x000000030200720b */ /* 0x000fe40003f1d000 */
[----:B------:R-:W-:Y:S02]  /*1610*/  SEL R3, R13, RZ, P2 ;  /* 0x000000ff0d037207 */ /* 0x000fe40001000000 */
[----:B------:R-:W-:Y:S02]  /*1620*/  ISETP.NE.AND P1, PT, R17, RZ, P1 ;  /* 0x000000ff1100720c */ /* 0x000fe40000f25270 */
[----:B------:R-:W-:Y:S02]  /*1630*/  SHF.R.U32.HI R3, RZ, R3, R16 ;  /* 0x00000003ff037219 */ /* 0x000fe40000011610 */
[----:B------:R-:W-:-:S02]  /*1640*/  PLOP3.LUT P0, PT, P0, P1, PT, 0xf8, 0x8f ;  /* 0x00000000008f781c */ /* 0x000fc40000703f70 */
[----:B------:R-:W-:Y:S02]  /*1650*/  SHF.R.U32.HI R13, RZ, 0x1, R3 ;  /* 0x00000001ff0d7819 */ /* 0x000fe40000011603 */
[----:B------:R-:W-:-:S04]  /*1660*/  SEL R2, RZ, 0x1, !P0 ;  /* 0x00000001ff027807 */ /* 0x000fc80004000000 */
[----:B------:R-:W-:-:S04]  /*1670*/  LOP3.LUT R2, R2, 0x1, R13, 0xf8, !PT ;  /* 0x0000000102027812 */ /* 0x000fc800078ef80d */
[----:B------:R-:W-:-:S05]  /*1680*/  LOP3.LUT R2, R2, R3, RZ, 0xc0, !PT ;  /* 0x0000000302027212 */ /* 0x000fca00078ec0ff */
[----:B------:R-:W-:-:S05]  /*1690*/  IMAD.IADD R13, R13, 0x1, R2 ;  /* 0x000000010d0d7824 */ /* 0x000fca00078e0202 */
[----:B------:R-:W-:Y:S01]  /*16a0*/  LOP3.LUT R0, R13, R0, RZ, 0xfc, !PT ;  /* 0x000000000d007212 */ /* 0x000fe200078efcff */
[----:B------:R-:W-:Y:S06]  /*16b0*/  BRA `(.L_x_19) ;  /* 0x0000000000347947 */ /* 0x000fec0003800000 */
.L_x_18:
[----:B------:R-:W-:-:S04]  /*16c0*/  LOP3.LUT R0, R0, 0x80000000, RZ, 0xc0, !PT ;  /* 0x8000000000007812 */ /* 0x000fc800078ec0ff */
[----:B------:R-:W-:Y:S01]  /*16d0*/  LOP3.LUT R0, R0, 0x7f800000, RZ, 0xfc, !PT ;  /* 0x7f80000000007812 */ /* 0x000fe200078efcff */
[----:B------:R-:W-:Y:S06]  /*16e0*/  BRA `(.L_x_19) ;  /* 0x0000000000287947 */ /* 0x000fec0003800000 */
.L_x_17:
[----:B------:R-:W-:Y:S01]  /*16f0*/  IMAD R0, R19, 0x800000, R0 ;  /* 0x0080000013007824 */ /* 0x000fe200078e0200 */
[----:B------:R-:W-:Y:S06]  /*1700*/  BRA `(.L_x_19) ;  /* 0x0000000000207947 */ /* 0x000fec0003800000 */
.L_x_16:
[----:B------:R-:W-:-:S04]  /*1710*/  LOP3.LUT R0, R3, 0x80000000, R0, 0x48, !PT ;  /* 0x8000000003007812 */ /* 0x000fc800078e4800 */
[----:B------:R-:W-:Y:S01]  /*1720*/  LOP3.LUT R0, R0, 0x7f800000, RZ, 0xfc, !PT ;  /* 0x7f80000000007812 */ /* 0x000fe200078efcff */
[----:B------:R-:W-:Y:S06]  /*1730*/  BRA `(.L_x_19) ;  /* 0x0000000000147947 */ /* 0x000fec0003800000 */
.L_x_15:
[----:B------:R-:W-:Y:S01]  /*1740*/  LOP3.LUT R0, R3, 0x80000000, R0, 0x48, !PT ;  /* 0x8000000003007812 */ /* 0x000fe200078e4800 */
[----:B------:R-:W-:Y:S06]  /*1750*/  BRA `(.L_x_19) ;  /* 0x00000000000c7947 */ /* 0x000fec0003800000 */
.L_x_14:
[----:B------:R-:W0:Y:S01]  /*1760*/  MUFU.RSQ R0, -QNAN ;  /* 0xffc0000000007908 */ /* 0x000e220000001400 */
[----:B------:R-:W-:Y:S05]  /*1770*/  BRA `(.L_x_19) ;  /* 0x0000000000047947 */ /* 0x000fea0003800000 */
.L_x_13:
[----:B------:R-:W-:-:S07]  /*1780*/  FADD.FTZ R0, R0, R3 ;  /* 0x0000000300007221 */ /* 0x000fce0000010000 */
.L_x_19:
[----:B------:R-:W-:Y:S01]  /*1790*/  MOV R2, R14 ;  /* 0x0000000e00027202 */ /* 0x000fe20000000f00 */
[----:B------:R-:W-:-:S04]  /*17a0*/  IMAD.MOV.U32 R3, RZ, RZ, 0x0 ;  /* 0x00000000ff037424 */ /* 0x000fc800078e00ff */
[----:B0-----:R-:W-:Y:S05]  /*17b0*/  RET.REL.NODEC R2 `(glow_blur_v) ;  /* 0xffffffe802107950 */ /* 0x001fea0003c3ffff */
.L_x_20:
        /* <DEDUP_REMOVED lines=12> */
.L_x_63:


//--------------------- .text.glow_blur_h         --------------------------
	.section	.text.glow_blur_h,"ax",@progbits
	.align	128
        .global         glow_blur_h
        .type           glow_blur_h,@function
        .size           glow_blur_h,(.L_x_65 - glow_blur_h)
        .other          glow_blur_h,@"STO_CUDA_ENTRY STV_DEFAULT"
glow_blur_h:
.text.glow_blur_h:
        /* <DEDUP_REMOVED lines=36> */
[----:B------:R-:W-:Y:S05]  /*0240*/  CALL.REL.NOINC `($__internal_3_$__cuda_sm3x_div_rn_noftz_f32_slowpath) ;  /* 0x0000000c00d07944 */ /* 0x000fea0003c00000 */
[----:B------:R-:W-:-:S07]  /*0250*/  IMAD.MOV.U32 R2, RZ, RZ, R0 ;  /* 0x000000ffff027224 */ /* 0x000fce00078e0000 */
.L_x_22:
[----:B------:R-:W-:Y:S01]  /*0260*/  FMNMX R2, R2, 1, !PT ;  /* 0x3f80000002027809 */ /* 0x000fe20007800000 */
[----:B------:R-:W0:Y:S01]  /*0270*/  LDCU UR6, c[0x0][0x390] ;  /* 0x00007200ff0677ac */ /* 0x000e220008000800 */
        /* <DEDUP_REMOVED lines=9> */
[----:B------:R-:W0:Y:S03]  /*0310*/  FCHK P0, R0, R11 ;  /* 0x0000000b00007302 */ /* 0x000e260000000000 */
[----:B------:R-:W-:Y:S01]  /*0320*/  VIMNMX R2, PT, PT, R2, UR5, PT ;  /* 0x0000000502027c48 */ /* 0x000fe2000bfe0100 */
[----:B-1----:R-:W-:-:S04]  /*0330*/  FFMA R3, -R11, R8, 1 ;  /* 0x3f8000000b037423 */ /* 0x002fc80000000108 */
[----:B------:R-:W-:Y:S02]  /*0340*/  IMAD R2, R9, UR6, R2 ;  /* 0x0000000609027c24 */ /* 0x000fe4000f8e0202 */
[----:B------:R-:W-:-:S03]  /*0350*/  FFMA R3, R8, R3, R8 ;  /* 0x0000000308037223 */ /* 0x000fc60000000008 */
[----:B------:R-:W-:Y:S01]  /*0360*/  SHF.L.U32 R5, R2, 0x2, RZ ;  /* 0x0000000202057819 */ /* 0x000fe200000006ff */
[----:B------:R-:W-:-:S04]  /*0370*/  FFMA R8, R0, R3, RZ ;  /* 0x0000000300087223 */ /* 0x000fc800000000ff */
[----:B------:R-:W-:-:S04]  /*0380*/  FFMA R7, -R11, R8, R0 ;  /* 0x000000080b077223 */ /* 0x000fc80000000100 */
[----:B------:R-:W-:Y:S01]  /*0390*/  FFMA R7, R3, R7, R8 ;  /* 0x0000000703077223 */ /* 0x000fe20000000008 */
[----:B0-----:R-:W-:Y:S06]  /*03a0*/  @!P0 BRA `(.L_x_23) ;  /* 0x0000000000108947 */ /* 0x001fec0003800000 */
[----:B------:R-:W-:Y:S01]  /*03b0*/  IMAD.MOV.U32 R3, RZ, RZ, R11 ;  /* 0x000000ffff037224 */ /* 0x000fe200078e000b */
[----:B------:R-:W-:-:S07]  /*03c0*/  MOV R14, 0x3e0 ;  /* 0x000003e0000e7802 */ /* 0x000fce0000000f00 */
[----:B------:R-:W-:Y:S05]  /*03d0*/  CALL.REL.NOINC `($__internal_3_$__cuda_sm3x_div_rn_noftz_f32_slowpath) ;  /* 0x0000000c006c7944 */ /* 0x000fea0003c00000 */
[----:B------:R-:W-:-:S07]  /*03e0*/  IMAD.MOV.U32 R7, RZ, RZ, R0 ;  /* 0x000000ffff077224 */ /* 0x000fce00078e0000 */
.L_x_23:
        /* <DEDUP_REMOVED lines=33> */
.L_x_26:
[----:B------:R-:W2:Y:S01]  /*0600*/  MUFU.RCP R16, R11 ;  /* 0x0000000b00107308 */ /* 0x000ea20000001000 */
[----:B------:R-:W-:Y:S01]  /*0610*/  I2FP.F32.S32 R0, UR6 ;  /* 0x0000000600007c45 */ /* 0x000fe20008201400 */
[----:B------:R-:W-:Y:S01]  /*0620*/  UIADD3 UR7, UPT, UPT, UR6, 0x1, URZ ;  /* 0x0000000106077890 */ /* 0x000fe2000fffe0ff */
[----:B------:R-:W-:-:S03]  /*0630*/  VIADDMNMX R2, R6, 0x1, RZ, !PT ;  /* 0x0000000106027846 */ /* 0x000fc600078001ff */
[----:B------:R-:W-:Y:S01]  /*0640*/  FMUL R14, R0, -R0 ;  /* 0x80000000000e7220 */ /* 0x000fe20000400000 */
[----:B------:R-:W-:-:S03]  /*0650*/  VIMNMX R2, PT, PT, R2, UR5, PT ;  /* 0x0000000502027c48 */ /* 0x000fc6000bfe0100 */
[----:B------:R-:W3:Y:S02]  /*0660*/  FCHK P0, R14, R11 ;  /* 0x0000000b0e007302 */ /* 0x000ee40000000000 */
[----:B0-----:R-:W-:Y:S02]  /*0670*/  IMAD R2, R9, UR10, R2 ;  /* 0x0000000a09027c24 */ /* 0x001fe4000f8e0202 */
[----:B--2---:R-:W-:-:S03]  /*0680*/  FFMA R3, -R11, R16, 1 ;  /* 0x3f8000000b037423 */ /* 0x004fc60000000110 */
[----:B------:R-:W-:Y:S01]  /*0690*/  SHF.L.U32 R15, R2, 0x2, RZ ;  /* 0x00000002020f7819 */ /* 0x000fe200000006ff */
[----:B------:R-:W-:-:S04]  /*06a0*/  FFMA R0, R16, R3, R16 ;  /* 0x0000000310007223 */ /* 0x000fc80000000010 */
[----:B------:R-:W-:-:S04]  /*06b0*/  FFMA R3, R0, R14, RZ ;  /* 0x0000000e00037223 */ /* 0x000fc800000000ff */
[----:B------:R-:W-:-:S04]  /*06c0*/  FFMA R13, -R11, R3, R14 ;  /* 0x000000030b0d7223 */ /* 0x000fc8000000010e */
[----:B------:R-:W-:Y:S01]  /*06d0*/  FFMA R0, R0, R13, R3 ;  /* 0x0000000d00007223 */ /* 0x000fe20000000003 */
[----:B---3--:R-:W-:Y:S06]  /*06e0*/  @!P0 BRA `(.L_x_24) ;  /* 0x0000000000108947 */ /* 0x008fec0003800000 */
[----:B------:R-:W-:Y:S01]  /*06f0*/  IMAD.MOV.U32 R0, RZ, RZ, R14 ;  /* 0x000000ffff007224 */ /* 0x000fe200078e000e */
[----:B------:R-:W-:Y:S01]  /*0700*/  MOV R14, 0x730 ;  /* 0x00000730000e7802 */ /* 0x000fe20000000f00 */
[----:B------:R-:W-:-:S07]  /*0710*/  IMAD.MOV.U32 R3, RZ, RZ, R11 ;  /* 0x000000ffff037224 */ /* 0x000fce00078e000b */
[----:B-1----:R-:W-:Y:S05]  /*0720*/  CALL.REL.NOINC `($__internal_3_$__cuda_sm3x_div_rn_noftz_f32_slowpath) ;  /* 0x0000000800987944 */ /* 0x002fea0003c00000 */
.L_x_24:
        /* <DEDUP_REMOVED lines=25> */
[----:B------:R-:W-:Y:S01]  /*08c0*/  VIMNMX R3, PT, PT, RZ, R6, !PT ;  /* 0x00000006ff037248 */ /* 0x000fe20007fe0100 */
[----:B0-----:R-:W-:-:S03]  /*08d0*/  FMUL R17, R17, R18 ;  /* 0x0000001211117220 */ /* 0x001fc60000400000 */
[----:B------:R-:W-:Y:S01]  /*08e0*/  VIMNMX R18, PT, PT, R3, UR5, PT ;  /* 0x0000000503127c48 */ /* 0x000fe2000bfe0100 */
[----:B------:R-:W-:-:S04]  /*08f0*/  FADD R12, R17, R12 ;  /* 0x0000000c110c7221 */ /* 0x000fc80000000000 */
[----:B------:R-:W-:Y:S01]  /*0900*/  IMAD R18, R9, UR10, R18 ;  /* 0x0000000a09127c24 */ /* 0x000fe2000f8e0212 */
[----:B--2---:R-:W-:Y:S02]  /*0910*/  I2FP.F32.U32 R16, R16 ;  /* 0x0000001000107245 */ /* 0x004fe40000201000 */
[----:B---3--:R-:W-:-:S03]  /*0920*/  I2FP.F32.U32 R15, R15 ;  /* 0x0000000f000f7245 */ /* 0x008fc60000201000 */
[C---:B------:R-:W-:Y:S01]  /*0930*/  FFMA R8, R17.reuse, R16, R8 ;  /* 0x0000001011087223 */ /* 0x040fe20000000008 */
[----:B----4-:R-:W-:Y:S01]  /*0940*/  I2FP.F32.U32 R14, R14 ;  /* 0x0000000e000e7245 */ /* 0x010fe20000201000 */
[C---:B------:R-:W-:Y:S01]  /*0950*/  FFMA R10, R17.reuse, R15, R10 ;  /* 0x0000000f110a7223 */ /* 0x040fe2000000000a */
        /* <DEDUP_REMOVED lines=8> */
[----:B------:R-:W-:Y:S05]  /*09e0*/  CALL.REL.NOINC `($__internal_3_$__cuda_sm3x_div_rn_noftz_f32_slowpath) ;  /* 0x0000000400e87944 */ /* 0x000fea0003c00000 */
.L_x_25:
        /* <DEDUP_REMOVED lines=29> */
.L_x_21:
[C---:B------:R-:W-:Y:S01]  /*0bc0*/  VIADD R0, R12.reuse, 0x1800000 ;  /* 0x018000000c007836 */ /* 0x040fe20000000000 */
[----:B------:R-:W-:-:S04]  /*0bd0*/  FSETP.GT.AND P3, PT, R12, RZ, PT ;  /* 0x000000ff0c00720b */ /* 0x000fc80003f64000 */
[----:B------:R-:W-:-:S04]  /*0be0*/  LOP3.LUT R0, R0, 0x7f800000, RZ, 0xc0, !PT ;  /* 0x7f80000000007812 */ /* 0x000fc800078ec0ff */
[----:B------:R-:W-:-:S13]  /*0bf0*/  ISETP.GT.U32.AND P0, PT, R0, 0x1ffffff, PT ;  /* 0x01ffffff0000780c */ /* 0x000fda0003f04070 */
[----:B------:R-:W-:Y:S05]  /*0c00*/  @P0 BRA `(.L_x_27) ;  /* 0x0000000000100947 */ /* 0x000fea0003800000 */
[----:B------:R-:W-:Y:S01]  /*0c10*/  IMAD.MOV.U32 R0, RZ, RZ, R12 ;  /* 0x000000ffff007224 */ /* 0x000fe200078e000c */
[----:B------:R-:W-:-:S07]  /*0c20*/  MOV R2, 0xc40 ;  /* 0x00000c4000027802 */ /* 0x000fce0000000f00 */
[----:B------:R-:W-:Y:S05]  /*0c30*/  CALL.REL.NOINC `($__internal_2_$__cuda_sm20_rcp_rn_f32_slowpath) ;  /* 0x0000000000847944 */ /* 0x000fea0003c00000 */
[----:B------:R-:W-:Y:S05]  /*0c40*/  BRA `(.L_x_28) ;  /* 0x0000000000107947 */ /* 0x000fea0003800000 */
.L_x_27:
[----:B------:R-:W0:Y:S02]  /*0c50*/  MUFU.RCP R3, R12 ;  /* 0x0000000c00037308 */ /* 0x000e240000001000 */
[----:B0-----:R-:W-:-:S04]  /*0c60*/  FFMA R0, R3, R12, -1 ;  /* 0xbf80000003007423 */ /* 0x001fc8000000000c */
[----:B------:R-:W-:-:S04]  /*0c70*/  FADD.FTZ R0, -R0, -RZ ;  /* 0x800000ff00007221 */ /* 0x000fc80000010100 */
[----:B------:R-:W-:-:S07]  /*0c80*/  FFMA R0, R3, R0, R3 ;  /* 0x0000000003007223 */ /* 0x000fce0000000003 */
.L_x_28:
        /* <DEDUP_REMOVED lines=28> */
        .weak           $__internal_2_$__cuda_sm20_rcp_rn_f32_slowpath
        .type           $__internal_2_$__cuda_sm20_rcp_rn_f32_slowpath,@function
        .size           $__internal_2_$__cuda_sm20_rcp_rn_f32_slowpath,($__internal_3_$__cuda_sm3x_div_rn_noftz_f32_slowpath - $__internal_2_$__cuda_sm20_rcp_rn_f32_slowpath)
$__internal_2_$__cuda_sm20_rcp_rn_f32_slowpath:
        /* <DEDUP_REMOVED lines=15> */
.L_x_29:
        /* <DEDUP_REMOVED lines=33> */
.L_x_31:
[----:B------:R2:W3:Y:S02]  /*1150*/  MUFU.RCP R3, R0 ;  /* 0x0000000000037308 */ /* 0x0004e40000001000 */
.L_x_30:
[----:B0123--:R-:W-:Y:S02]  /*1160*/  IMAD.MOV.U32 R0, RZ, RZ, R3 ;  /* 0x000000ffff007224 */ /* 0x00ffe400078e0003 */
[----:B------:R-:W-:-:S04]  /*1170*/  IMAD.MOV.U32 R3, RZ, RZ, 0x0 ;  /* 0x00000000ff037424 */ /* 0x000fc800078e00ff */
[----:B------:R-:W-:Y:S05]  /*1180*/  RET.REL.NODEC R2 `(glow_blur_h) ;  /* 0xffffffec029c7950 */ /* 0x000fea0003c3ffff */
        .weak           $__internal_3_$__cuda_sm3x_div_rn_noftz_f32_slowpath
        .type           $__internal_3_$__cuda_sm3x_div_rn_noftz_f32_slowpath,@function
        .size           $__internal_3_$__cuda_sm3x_div_rn_noftz_f32_slowpath,(.L_x_65 - $__internal_3_$__cuda_sm3x_div_rn_noftz_f32_slowpath)
$__internal_3_$__cuda_sm3x_div_rn_noftz_f32_slowpath:
        /* <DEDUP_REMOVED lines=33> */
.L_x_32:
        /* <DEDUP_REMOVED lines=50> */
.L_x_38:
[----:B------:R-:W-:-:S04]  /*16c0*/  LOP3.LUT R0, R0, 0x80000000, RZ, 0xc0, !PT ;  /* 0x8000000000007812 */ /* 0x000fc800078ec0ff */
[----:B------:R-:W-:Y:S01]  /*16d0*/  LOP3.LUT R0, R0, 0x7f800000, RZ, 0xfc, !PT ;  /* 0x7f80000000007812 */ /* 0x000fe200078efcff */
[----:B------:R-:W-:Y:S06]  /*16e0*/  BRA `(.L_x_39) ;  /* 0x0000000000287947 */ /* 0x000fec0003800000 */
.L_x_37:
[----:B------:R-:W-:Y:S01]  /*16f0*/  IMAD R0, R19, 0x800000, R0 ;  /* 0x0080000013007824 */ /* 0x000fe200078e0200 */
[----:B------:R-:W-:Y:S06]  /*1700*/  BRA `(.L_x_39) ;  /* 0x0000000000207947 */ /* 0x000fec0003800000 */
.L_x_36:
[----:B------:R-:W-:-:S04]  /*1710*/  LOP3.LUT R0, R3, 0x80000000, R0, 0x48, !PT ;  /* 0x8000000003007812 */ /* 0x000fc800078e4800 */
[----:B------:R-:W-:Y:S01]  /*1720*/  LOP3.LUT R0, R0, 0x7f800000, RZ, 0xfc, !PT ;  /* 0x7f80000000007812 */ /* 0x000fe200078efcff */
[----:B------:R-:W-:Y:S06]  /*1730*/  BRA `(.L_x_39) ;  /* 0x0000000000147947 */ /* 0x000fec0003800000 */
.L_x_35:
[----:B------:R-:W-:Y:S01]  /*1740*/  LOP3.LUT R0, R3, 0x80000000, R0, 0x48, !PT ;  /* 0x8000000003007812 */ /* 0x000fe200078e4800 */
[----:B------:R-:W-:Y:S06]  /*1750*/  BRA `(.L_x_39) ;  /* 0x00000000000c7947 */ /* 0x000fec0003800000 */
.L_x_34:
[----:B------:R-:W0:Y:S01]  /*1760*/  MUFU.RSQ R0, -QNAN ;  /* 0xffc0000000007908 */ /* 0x000e220000001400 */
[----:B------:R-:W-:Y:S05]  /*1770*/  BRA `(.L_x_39) ;  /* 0x0000000000047947 */ /* 0x000fea0003800000 */
.L_x_33:
[----:B------:R-:W-:-:S07]  /*1780*/  FADD.FTZ R0, R0, R3 ;  /* 0x0000000300007221 */ /* 0x000fce0000010000 */
.L_x_39:
[----:B------:R-:W-:Y:S01]  /*1790*/  MOV R2, R14 ;  /* 0x0000000e00027202 */ /* 0x000fe20000000f00 */
[----:B------:R-:W-:-:S04]  /*17a0*/  IMAD.MOV.U32 R3, RZ, RZ, 0x0 ;  /* 0x00000000ff037424 */ /* 0x000fc800078e00ff */
[----:B0-----:R-:W-:Y:S05]  /*17b0*/  RET.REL.NODEC R2 `(glow_blur_h) ;  /* 0xffffffe802107950 */ /* 0x001fea0003c3ffff */
.L_x_40:
        /* <DEDUP_REMOVED lines=12> */
.L_x_65:


//--------------------- .text.glow_threshold      --------------------------
	.section	.text.glow_threshold,"ax",@progbits
	.align	128
        .global         glow_threshold
        .type           glow_threshold,@function
        .size           glow_threshold,(.L_x_66 - glow_threshold)
        .other          glow_threshold,@"STO_CUDA_ENTRY STV_DEFAULT"
glow_threshold:
.text.glow_threshold:
        /* <DEDUP_REMOVED lines=13> */
[----:B------:R-:W0:Y:S01]  /*00d0*/  LDCU.64 UR8, c[0x0][0x380] ;  /* 0x00007000ff0877ac */ /* 0x000e220008000a00 */
[----:B------:R-:W-:Y:S01]  /*00e0*/  IMAD R2, R3, UR6, R0 ;  /* 0x0000000603027c24 */ /* 0x000fe2000f8e0200 */
[----:B------:R-:W1:Y:S03]  /*00f0*/  LDCU.64 UR4, c[0x0][0x358] ;  /* 0x00006b00ff0477ac */ /* 0x000e660008000a00 */
[----:B------:R-:W-:-:S05]  /*0100*/  IMAD.SHL.U32 R2, R2, 0x4, RZ ;  /* 0x0000000402027824 */ /* 0x000fca00078e00ff */
[----:B------:R-:W-:Y:S02]  /*0110*/  SHF.R.S32.HI R13, RZ, 0x1f, R2 ;  /* 0x0000001fff0d7819 */ /* 0x000fe40000011402 */
[----:B0-----:R-:W-:-:S04]  /*0120*/  IADD3 R4, P0, PT, R2, UR8, RZ ;  /* 0x0000000802047c10 */ /* 0x001fc8000ff1e0ff */
[----:B------:R-:W-:-:S05]  /*0130*/  IADD3.X R5, PT, PT, R13, UR9, RZ, P0, !PT ;  /* 0x000000090d057c10 */ /* 0x000fca00087fe4ff */
[----:B-1----:R-:W2:Y:S01]  /*0140*/  LDG.E.U8.CONSTANT R0, desc[UR4][R4.64] ;  /* 0x0000000404007981 */ /* 0x002ea2000c1e9100 */
[----:B------:R-:W-:Y:S01]  /*0150*/  IMAD.MOV.U32 R6, RZ, RZ, 0x3b808081 ;  /* 0x3b808081ff067424 */ /* 0x000fe200078e00ff */
[----:B------:R-:W-:Y:S01]  /*0160*/  BSSY.RECONVERGENT B0, `(.L_x_41) ;  /* 0x000000e000007945 */ /* 0x000fe20003800200 */
[----:B------:R-:W-:-:S04]  /*0170*/  IMAD.MOV.U32 R3, RZ, RZ, 0x437f0000 ;  /* 0x437f0000ff037424 */ /* 0x000fc800078e00ff */
[----:B------:R-:W-:-:S04]  /*0180*/  FFMA R3, R6, -R3, 1 ;  /* 0x3f80000006037423 */ /* 0x000fc80000000803 */
[----:B------:R-:W-:Y:S01]  /*0190*/  FFMA R3, R3, R6, 0.0039215688593685626984 ;  /* 0x3b80808103037423 */ /* 0x000fe20000000006 */
[----:B--2---:R-:W-:-:S04]  /*01a0*/  I2FP.F32.U32 R0, R0 ;  /* 0x0000000000007245 */ /* 0x004fc80000201000 */
[----:B------:R-:W0:Y:S01]  /*01b0*/  FCHK P0, R0, 255 ;  /* 0x437f000000007902 */ /* 0x000e220000000000 */
[----:B------:R-:W-:-:S04]  /*01c0*/  FFMA R6, R0, R3, RZ ;  /* 0x0000000300067223 */ /* 0x000fc800000000ff */
[----:B------:R-:W-:-:S04]  /*01d0*/  FFMA R7, R6, -255, R0 ;  /* 0xc37f000006077823 */ /* 0x000fc80000000000 */
[----:B------:R-:W-:Y:S01]  /*01e0*/  FFMA R6, R3, R7, R6 ;  /* 0x0000000703067223 */ /* 0x000fe20000000006 */
[----:B0-----:R-:W-:Y:S06]  /*01f0*/  @!P0 BRA `(.L_x_42) ;  /* 0x0000000000108947 */ /* 0x001fec0003800000 */
[----:B------:R-:W-:Y:S01]  /*0200*/  IMAD.MOV.U32 R3, RZ, RZ, 0x437f0000 ;  /* 0x437f0000ff037424 */ /* 0x000fe200078e00ff */
[----:B------:R-:W-:-:S07]  /*0210*/  MOV R10, 0x230 ;  /* 0x00000230000a7802 */ /* 0x000fce0000000f00 */
[----:B------:R-:W-:Y:S05]  /*0220*/  CALL.REL.NOINC `($__internal_4_$__cuda_sm3x_div_rn_noftz_f32_slowpath) ;  /* 0x0000000400887944 */ /* 0x000fea0003c00000 */
[----:B------:R-:W-:-:S07]  /*0230*/  IMAD.MOV.U32 R6, RZ, RZ, R0 ;  /* 0x000000ffff067224 */ /* 0x000fce00078e0000 */
.L_x_42:
[----:B------:R-:W-:Y:S05]  /*0240*/  BSYNC.RECONVERGENT B0 ;  /* 0x0000000000007941 */ /* 0x000fea0003800200 */
.L_x_41:
[----:B------:R-:W2:Y:S01]  /*0250*/  LDG.E.U8.CONSTANT R0, desc[UR4][R4.64+0x1] ;  /* 0x0000010404007981 */ /* 0x000ea2000c1e9100 */
[----:B------:R-:W-:Y:S02]  /*0260*/  HFMA2 R7, -RZ, RZ, 0.9375, -7.688999176025390625e-06 ;  /* 0x3b808081ff077431 */ /* 0x000fe400000001ff */
[----:B------:R-:W-:Y:S01]  /*0270*/  IMAD.MOV.U32 R8, RZ, RZ, 0x437f0000 ;  /* 0x437f0000ff087424 */ /* 0x000fe200078e00ff */
[----:B------:R-:W-:Y:S03]  /*0280*/  BSSY.RECONVERGENT B0, `(.L_x_43) ;  /* 0x000000e000007945 */ /* 0x000fe60003800200 */
[----:B------:R-:W-:Y:S01]  /*0290*/  FFMA R8, R7, -R8, 1 ;  /* 0x3f80000007087423 */ /* 0x000fe20000000808 */
[----:B--2---:R-:W-:-:S03]  /*02a0*/  I2FP.F32.U32 R3, R0 ;  /* 0x0000000000037245 */ /* 0x004fc60000201000 */
[----:B------:R-:W-:Y:S01]  /*02b0*/  FFMA R0, R8, R7, 0.0039215688593685626984 ;  /* 0x3b80808108007423 */ /* 0x000fe20000000007 */
[----:B------:R-:W0:Y:S03]  /*02c0*/  FCHK P0, R3, 255 ;  /* 0x437f000003007902 */ /* 0x000e260000000000 */
[----:B------:R-:W-:-:S04]  /*02d0*/  FFMA R8, R0, R3, RZ ;  /* 0x0000000300087223 */ /* 0x000fc800000000ff */
[----:B------:R-:W-:-:S04]  /*02e0*/  FFMA R7, R8, -255, R3 ;  /* 0xc37f000008077823 */ /* 0x000fc80000000003 */
[----:B------:R-:W-:Y:S01]  /*02f0*/  FFMA R7, R0, R7, R8 ;  /* 0x0000000700077223 */ /* 0x000fe20000000008 */
[----:B0-----:R-:W-:Y:S06]  /*0300*/  @!P0 BRA `(.L_x_44) ;  /* 0x0000000000148947 */ /* 0x001fec0003800000 */
[----:B------:R-:W-:Y:S01]  /*0310*/  IMAD.MOV.U32 R0, RZ, RZ, R3 ;  /* 0x000000ffff007224 */ /* 0x000fe200078e0003 */
[----:B------:R-:W-:Y:S01]  /*0320*/  MOV R10, 0x350 ;  /* 0x00000350000a7802 */ /* 0x000fe20000000f00 */
[----:B------:R-:W-:-:S07]  /*0330*/  IMAD.MOV.U32 R3, RZ, RZ, 0x437f0000 ;  /* 0x437f0000ff037424 */ /* 0x000fce00078e00ff */
[----:B------:R-:W-:Y:S05]  /*0340*/  CALL.REL.NOINC `($__internal_4_$__cuda_sm3x_div_rn_noftz_f32_slowpath) ;  /* 0x0000000400407944 */ /* 0x000fea0003c00000 */
[----:B------:R-:W-:-:S07]  /*0350*/  IMAD.MOV.U32 R7, RZ, RZ, R0 ;  /* 0x000000ffff077224 */ /* 0x000fce00078e0000 */
.L_x_44:
[----:B------:R-:W-:Y:S05]  /*0360*/  BSYNC.RECONVERGENT B0 ;  /* 0x0000000000007941 */ /* 0x000fea0003800200 */
.L_x_43:
[----:B------:R-:W2:Y:S01]  /*0370*/  LDG.E.U8.CONSTANT R0, desc[UR4][R4.64+0x2] ;  /* 0x0000020404007981 */ /* 0x000ea2000c1e9100 */
[----:B------:R-:W-:Y:S01]  /*0380*/  MOV R8, 0x3b808081 ;  /* 0x3b80808100087802 */ /* 0x000fe20000000f00 */
        /* <DEDUP_REMOVED lines=15> */
.L_x_46:
[----:B------:R-:W-:Y:S05]  /*0480*/  BSYNC.RECONVERGENT B0 ;  /* 0x0000000000007941 */ /* 0x000fea0003800200 */
.L_x_45:
[----:B------:R-:W0:Y:S01]  /*0490*/  LDC R12, c[0x0][0x398] ;  /* 0x0000e600ff0c7b82 */ /* 0x000e220000000800 */
[----:B------:R-:W-:-:S04]  /*04a0*/  FMUL R3, R7, 0.71520000696182250977 ;  /* 0x3f37175907037820 */ /* 0x000fc80000400000 */
[----:B------:R-:W-:-:S04]  /*04b0*/  FFMA R3, R6, 0.21259999275207519531, R3 ;  /* 0x3e59b3d006037823 */ /* 0x000fc80000000003 */
[----:B------:R-:W-:-:S05]  /*04c0*/  FFMA R15, R8, 0.072200000286102294922, R3 ;  /* 0x3d93dd98080f7823 */ /* 0x000fca0000000003 */
[----:B0-----:R-:W-:-:S13]  /*04d0*/  FSETP.GT.AND P0, PT, R15, R12, PT ;  /* 0x0000000c0f00720b */ /* 0x001fda0003f04000 */
[----:B------:R-:W-:Y:S05]  /*04e0*/  @!P0 BRA `(.L_x_47) ;  /* 0x0000000000b88947 */ /* 0x000fea0003800000 */
[----:B------:R-:W2:Y:S01]  /*04f0*/  LDG.E.U8.CONSTANT R9, desc[UR4][R4.64+0x3] ;  /* 0x0000030404097981 */ /* 0x000ea2000c1e9100 */
[----:B------:R-:W-:Y:S01]  /*0500*/  FADD R0, -R12, 1 ;  /* 0x3f8000000c007421 */ /* 0x000fe20000000100 */
[----:B------:R-:W-:Y:S03]  /*0510*/  BSSY.RECONVERGENT B0, `(.L_x_48) ;  /* 0x000000f000007945 */ /* 0x000fe60003800200 */
[----:B------:R-:W-:Y:S01]  /*0520*/  FADD R3, R0, 9.9999999747524270788e-07 ;  /* 0x358637bd00037421 */ /* 0x000fe20000000000 */
[----:B------:R-:W-:-:S03]  /*0530*/  FADD R0, R15, -R12 ;  /* 0x8000000c0f007221 */ /* 0x000fc60000000000 */
[----:B------:R-:W0:Y:S08]  /*0540*/  MUFU.RCP R10, R3 ;  /* 0x00000003000a7308 */ /* 0x000e300000001000 */
[----:B------:R-:W1:Y:S01]  /*0550*/  FCHK P0, R0, R3 ;  /* 0x0000000300007302 */ /* 0x000e620000000000 */
[----:B0-----:R-:W-:-:S04]  /*0560*/  FFMA R11, -R3, R10, 1 ;  /* 0x3f800000030b7423 */ /* 0x001fc8000000010a */
[----:B------:R-:W-:-:S04]  /*0570*/  FFMA R11, R10, R11, R10 ;  /* 0x0000000b0a0b7223 */ /* 0x000fc8000000000a */
[----:B------:R-:W-:-:S04]  /*0580*/  FFMA R10, R0, R11, RZ ;  /* 0x0000000b000a7223 */ /* 0x000fc800000000ff */
[----:B------:R-:W-:-:S04]  /*0590*/  FFMA R12, -R3, R10, R0 ;  /* 0x0000000a030c7223 */ /* 0x000fc80000000100 */
[----:B------:R-:W-:Y:S01]  /*05a0*/  FFMA R11, R11, R12, R10 ;  /* 0x0000000c0b0b7223 */ /* 0x000fe2000000000a */
[----:B--2---:R-:W-:Y:S01]  /*05b0*/  I2FP.F32.U32 R9, R9 ;  /* 0x0000000900097245 */ /* 0x004fe20000201000 */
[----:B-1----:R-:W-:Y:S06]  /*05c0*/  @!P0 BRA `(.L_x_49) ;  /* 0x00000000000c8947 */ /* 0x002fec0003800000 */
[----:B------:R-:W-:-:S07]  /*05d0*/  MOV R10, 0x5f0 ;  /* 0x000005f0000a7802 */ /* 0x000fce0000000f00 */
[----:B------:R-:W-:Y:S05]  /*05e0*/  CALL.REL.NOINC `($__internal_4_$__cuda_sm3x_div_rn_noftz_f32_slowpath) ;  /* 0x0000000000987944 */ /* 0x000fea0003c00000 */
[----:B------:R-:W-:-:S07]  /*05f0*/  MOV R11, R0 ;  /* 0x00000000000b7202 */ /* 0x000fce0000000f00 */
.L_x_49:
[----:B------:R-:W-:Y:S05]  /*0600*/  BSYNC.RECONVERGENT B0 ;  /* 0x0000000000007941 */ /* 0x000fea0003800200 */
.L_x_48:
[----:B------:R-:W-:Y:S02]  /*0610*/  IMAD.MOV.U32 R3, RZ, RZ, 0x437f0000 ;  /* 0x437f0000ff037424 */ /* 0x000fe400078e00ff */
[C---:B------:R-:W-:Y:S01]  /*0620*/  FMUL R7, R11.reuse, R7 ;  /* 0x000000070b077220 */ /* 0x040fe20000400000 */
[C---:B------:R-:W-:Y:S01]  /*0630*/  FMUL R6, R11.reuse, R6 ;  /* 0x000000060b067220 */ /* 0x040fe20000400000 */
[----:B------:R-:W-:Y:S01]  /*0640*/  FMUL R8, R11, R8 ;  /* 0x000000080b087220 */ /* 0x000fe20000400000 */
[----:B------:R-:W-:Y:S01]  /*0650*/  FADD R9, R9, 0.5 ;  /* 0x3f00000009097421 */ /* 0x000fe20000000000 */
[-C--:B------:R-:W-:Y:S01]  /*0660*/  FFMA R7, R7, R3.reuse, 0.5 ;  /* 0x3f00000007077423 */ /* 0x080fe20000000003 */
[-C--:B------:R-:W-:Y:S01]  /*0670*/  FFMA R6, R6, R3.reuse, 0.5 ;  /* 0x3f00000006067423 */ /* 0x080fe20000000003 */
[----:B------:R-:W-:Y:S01]  /*0680*/  FFMA R8, R8, R3, 0.5 ;  /* 0x3f00000008087423 */ /* 0x000fe20000000003 */
[----:B------:R-:W0:Y:S01]  /*0690*/  LDCU.64 UR6, c[0x0][0x388] ;  /* 0x00007100ff0677ac */ /* 0x000e220008000a00 */
[----:B------:R-:W-:-:S02]  /*06a0*/  FMNMX R9, RZ, R9, !PT ;  /* 0x00000009ff097209 */ /* 0x000fc40007800000 */
[----:B------:R-:W-:Y:S02]  /*06b0*/  FMNMX R7, RZ, R7, !PT ;  /* 0x00000007ff077209 */ /* 0x000fe40007800000 */
[----:B------:R-:W-:Y:S02]  /*06c0*/  FMNMX R6, RZ, R6, !PT ;  /* 0x00000006ff067209 */ /* 0x000fe40007800000 */
[----:B------:R-:W-:Y:S02]  /*06d0*/  FMNMX R8, RZ, R8, !PT ;  /* 0x00000008ff087209 */ /* 0x000fe40007800000 */
[----:B------:R-:W-:Y:S02]  /*06e0*/  FMNMX R7, R7, 255, PT ;  /* 0x437f000007077809 */ /* 0x000fe40003800000 */
[----:B------:R-:W-:Y:S02]  /*06f0*/  FMNMX R0, R9, 255, PT ;  /* 0x437f000009007809 */ /* 0x000fe40003800000 */
[----:B------:R-:W-:-:S02]  /*0700*/  FMNMX R6, R6, 255, PT ;  /* 0x437f000006067809 */ /* 0x000fc40003800000 */
[----:B------:R-:W-:Y:S01]  /*0710*/  FMNMX R8, R8, 255, PT ;  /* 0x437f000008087809 */ /* 0x000fe20003800000 */
[----:B------:R-:W1:Y:S01]  /*0720*/  F2I.U32.TRUNC.NTZ R11, R0 ;  /* 0x00000000000b7305 */ /* 0x000e62000020f000 */
[----:B0-----:R-:W-:-:S04]  /*0730*/  IADD3 R2, P0, PT, R2, UR6, RZ ;  /* 0x0000000602027c10 */ /* 0x001fc8000ff1e0ff */
[----:B------:R-:W-:-:S03]  /*0740*/  IADD3.X R3, PT, PT, R13, UR7, RZ, P0, !PT ;  /* 0x000000070d037c10 */ /* 0x000fc600087fe4ff */
[----:B------:R-:W0:Y:S02]  /*0750*/  F2I.U32.TRUNC.NTZ R5, R6 ;  /* 0x0000000600057305 */ /* 0x000e24000020f000 */
[----:B-1----:R-:W-:Y:S06]  /*0760*/  STG.E.U8 desc[UR4][R2.64+0x3], R11 ;  /* 0x0000030b02007986 */ /* 0x002fec000c101104 */
[----:B------:R-:W1:Y:S01]  /*0770*/  F2I.U32.TRUNC.NTZ R7, R7 ;  /* 0x0000000700077305 */ /* 0x000e62000020f000 */
[----:B0-----:R-:W-:Y:S07]  /*0780*/  STG.E.U8 desc[UR4][R2.64], R5 ;  /* 0x0000000502007986 */ /* 0x001fee000c101104 */
[----:B------:R-:W0:Y:S01]  /*0790*/  F2I.U32.TRUNC.NTZ R9, R8 ;  /* 0x0000000800097305 */ /* 0x000e22000020f000 */
[----:B-1----:R-:W-:Y:S04]  /*07a0*/  STG.E.U8 desc[UR4][R2.64+0x1], R7 ;  /* 0x0000010702007986 */ /* 0x002fe8000c101104 */
[----:B0-----:R-:W-:Y:S01]  /*07b0*/  STG.E.U8 desc[UR4][R2.64+0x2], R9 ;  /* 0x0000020902007986 */ /* 0x001fe2000c101104 */
[----:B------:R-:W-:Y:S05]  /*07c0*/  EXIT ;  /* 0x000000000000794d */ /* 0x000fea0003800000 */
.L_x_47:
[----:B------:R-:W0:Y:S02]  /*07d0*/  LDCU.64 UR6, c[0x0][0x388] ;  /* 0x00007100ff0677ac */ /* 0x000e240008000a00 */
[----:B0-----:R-:W-:-:S04]  /*07e0*/  IADD3 R2, P0, PT, R2, UR6, RZ ;  /* 0x0000000602027c10 */ /* 0x001fc8000ff1e0ff */
[----:B------:R-:W-:-:S05]  /*07f0*/  IADD3.X R3, PT, PT, R13, UR7, RZ, P0, !PT ;  /* 0x000000070d037c10 */ /* 0x000fca00087fe4ff */
[----:B------:R-:W-:Y:S04]  /*0800*/  STG.E.U8 desc[UR4][R2.64], RZ ;  /* 0x000000ff02007986 */ /* 0x000fe8000c101104 */
[----:B------:R-:W-:Y:S04]  /*0810*/  STG.E.U8 desc[UR4][R2.64+0x1], RZ ;  /* 0x000001ff02007986 */ /* 0x000fe8000c101104 */
[----:B------:R-:W-:Y:S04]  /*0820*/  STG.E.U8 desc[UR4][R2.64+0x2], RZ ;  /* 0x000002ff02007986 */ /* 0x000fe8000c101104 */
[----:B------:R-:W-:Y:S01]  /*0830*/  STG.E.U8 desc[UR4][R2.64+0x3], RZ ;  /* 0x000003ff02007986 */ /* 0x000fe2000c101104 */
[----:B------:R-:W-:Y:S05]  /*0840*/  EXIT ;  /* 0x000000000000794d */ /* 0x000fea0003800000 */
        .weak           $__internal_4_$__cuda_sm3x_div_rn_noftz_f32_slowpath
        .type           $__internal_4_$__cuda_sm3x_div_rn_noftz_f32_slowpath,@function
        .size           $__internal_4_$__cuda_sm3x_div_rn_noftz_f32_slowpath,(.L_x_66 - $__internal_4_$__cuda_sm3x_div_rn_noftz_f32_slowpath)
$__internal_4_$__cuda_sm3x_div_rn_noftz_f32_slowpath:
[----:B------:R-:W-:Y:S01]  /*0850*/  SHF.R.U32.HI R12, RZ, 0x17, R3 ;  /* 0x00000017ff0c7819 */ /* 0x000fe20000011603 */
[----:B------:R-:W-:Y:S01]  /*0860*/  BSSY.RECONVERGENT B1, `(.L_x_50) ;  /* 0x0000062000017945 */ /* 0x000fe20003800200 */
[----:B------:R-:W-:Y:S02]  /*0870*/  SHF.R.U32.HI R11, RZ, 0x17, R0 ;  /* 0x00000017ff0b7819 */ /* 0x000fe40000011600 */
[----:B------:R-:W-:Y:S02]  /*0880*/  LOP3.LUT R12, R12, 0xff, RZ, 0xc0, !PT ;  /* 0x000000ff0c0c7812 */ /* 0x000fe400078ec0ff */
[----:B------:R-:W-:-:S03]  /*0890*/  LOP3.LUT R16, R11, 0xff, RZ, 0xc0, !PT ;  /* 0x000000ff0b107812 */ /* 0x000fc600078ec0ff */
[----:B------:R-:W-:Y:S02]  /*08a0*/  VIADD R15, R12, 0xffffffff ;  /* 0xffffffff0c0f7836 */ /* 0x000fe40000000000 */
[----:B------:R-:W-:-:S03]  /*08b0*/  VIADD R14, R16, 0xffffffff ;  /* 0xffffffff100e7836 */ /* 0x000fc60000000000 */
        /* <DEDUP_REMOVED lines=27> */
.L_x_51:
[----:B------:R-:W-:Y:S01]  /*0a70*/  LEA R14, R12, 0xc0800000, 0x17 ;  /* 0xc08000000c0e7811 */ /* 0x000fe200078eb8ff */
[----:B------:R-:W-:Y:S04]  /*0a80*/  BSSY.RECONVERGENT B2, `(.L_x_56) ;  /* 0x0000036000027945 */ /* 0x000fe80003800200 */
[----:B------:R-:W-:Y:S02]  /*0a90*/  IMAD.IADD R14, R3, 0x1, -R14 ;  /* 0x00000001030e7824 */ /* 0x000fe400078e0a0e */
[----:B------:R-:W-:Y:S02]  /*0aa0*/  VIADD R3, R16, 0xffffff81 ;  /* 0xffffff8110037836 */ /* 0x000fe40000000000 */
[----:B------:R-:W0:Y:S01]  /*0ab0*/  MUFU.RCP R15, R14 ;  /* 0x0000000e000f7308 */ /* 0x000e220000001000 */
[----:B------:R-:W-:Y:S01]  /*0ac0*/  FADD.FTZ R17, -R14, -RZ ;  /* 0x800000ff0e117221 */ /* 0x000fe20000010100 */
[C---:B------:R-:W-:Y:S01]  /*0ad0*/  IMAD R0, R3.reuse, -0x800000, R0 ;  /* 0xff80000003007824 */ /* 0x040fe200078e0200 */
[----:B------:R-:W-:-:S04]  /*0ae0*/  IADD3 R12, PT, PT, R3, 0x7f, -R12 ;  /* 0x0000007f030c7810 */ /* 0x000fc80007ffe80c */
[----:B------:R-:W-:Y:S01]  /*0af0*/  IADD3 R12, PT, PT, R12, R11, RZ ;  /* 0x0000000b0c0c7210 */ /* 0x000fe20007ffe0ff */
[----:B0-----:R-:W-:-:S04]  /*0b00*/  FFMA R16, R15, R17, 1 ;  /* 0x3f8000000f107423 */ /* 0x001fc80000000011 */
[----:B------:R-:W-:-:S04]  /*0b10*/  FFMA R18, R15, R16, R15 ;  /* 0x000000100f127223 */ /* 0x000fc8000000000f */
[----:B------:R-:W-:-:S04]  /*0b20*/  FFMA R15, R0, R18, RZ ;  /* 0x00000012000f7223 */ /* 0x000fc800000000ff */
[----:B------:R-:W-:-:S04]  /*0b30*/  FFMA R16, R17, R15, R0 ;  /* 0x0000000f11107223 */ /* 0x000fc80000000000 */
[----:B------:R-:W-:-:S04]  /*0b40*/  FFMA R15, R18, R16, R15 ;  /* 0x00000010120f7223 */ /* 0x000fc8000000000f */
[----:B------:R-:W-:-:S04]  /*0b50*/  FFMA R16, R17, R15, R0 ;  /* 0x0000000f11107223 */ /* 0x000fc80000000000 */
[----:B------:R-:W-:-:S05]  /*0b60*/  FFMA R0, R18, R16, R15 ;  /* 0x0000001012007223 */ /* 0x000fca000000000f */
[----:B------:R-:W-:-:S04]  /*0b70*/  SHF.R.U32.HI R3, RZ, 0x17, R0 ;  /* 0x00000017ff037819 */ /* 0x000fc80000011600 */
[----:B------:R-:W-:-:S05]  /*0b80*/  LOP3.LUT R3, R3, 0xff, RZ, 0xc0, !PT ;  /* 0x000000ff03037812 */ /* 0x000fca00078ec0ff */
[----:B------:R-:W-:-:S04]  /*0b90*/  IMAD.IADD R17, R3, 0x1, R12 ;  /* 0x0000000103117824 */ /* 0x000fc800078e020c */
        /* <DEDUP_REMOVED lines=10> */
[CCC-:B------:R-:W-:Y:S01]  /*0c40*/  FFMA.RZ R3, R18.reuse, R16.reuse, R15.reuse ;  /* 0x0000001012037223 */ /* 0x1c0fe2000000c00f */
[C---:B------:R-:W-:Y:S02]  /*0c50*/  VIADD R14, R17.reuse, 0x20 ;  /* 0x00000020110e7836 */ /* 0x040fe40000000000 */
[CCC-:B------:R-:W-:Y:S01]  /*0c60*/  FFMA.RM R12, R18.reuse, R16.reuse, R15.reuse ;  /* 0x00000010120c7223 */ /* 0x1c0fe2000000400f */
[----:B------:R-:W-:Y:S02]  /*0c70*/  ISETP.NE.AND P2, PT, R17, RZ, PT ;  /* 0x000000ff1100720c */ /* 0x000fe40003f45270 */
[----:B------:R-:W-:Y:S01]  /*0c80*/  LOP3.LUT R11, R3, 0x7fffff, RZ, 0xc0, !PT ;  /* 0x007fffff030b7812 */ /* 0x000fe200078ec0ff */
[----:B------:R-:W-:Y:S01]  /*0c90*/  FFMA.RP R3, R18, R16, R15 ;  /* 0x0000001012037223 */ /* 0x000fe2000000800f */
[----:B------:R-:W-:Y:S01]  /*0ca0*/  IMAD.MOV R15, RZ, RZ, -R17 ;  /* 0x000000ffff0f7224 */ /* 0x000fe200078e0a11 */
[----:B------:R-:W-:Y:S02]  /*0cb0*/  ISETP.NE.AND P1, PT, R17, RZ, PT ;  /* 0x000000ff1100720c */ /* 0x000fe40003f25270 */
[----:B------:R-:W-:-:S02]  /*0cc0*/  LOP3.LUT R11, R11, 0x800000, RZ, 0xfc, !PT ;  /* 0x008000000b0b7812 */ /* 0x000fc400078efcff */
[----:B------:R-:W-:Y:S02]  /*0cd0*/  FSETP.NEU.FTZ.AND P0, PT, R3, R12, PT ;  /* 0x0000000c0300720b */ /* 0x000fe40003f1d000 */
[----:B------:R-:W-:Y:S02]  /*0ce0*/  SHF.L.U32 R14, R11, R14, RZ ;  /* 0x0000000e0b0e7219 */ /* 0x000fe400000006ff */
[----:B------:R-:W-:Y:S02]  /*0cf0*/  SEL R12, R15, RZ, P2 ;  /* 0x000000ff0f0c7207 */ /* 0x000fe40001000000 */
[----:B------:R-:W-:Y:S02]  /*0d00*/  ISETP.NE.AND P1, PT, R14, RZ, P1 ;  /* 0x000000ff0e00720c */ /* 0x000fe40000f25270 */
[----:B------:R-:W-:Y:S02]  /*0d10*/  SHF.R.U32.HI R12, RZ, R12, R11 ;  /* 0x0000000cff0c7219 */ /* 0x000fe4000001160b */
[----:B------:R-:W-:-:S02]  /*0d20*/  PLOP3.LUT P0, PT, P0, P1, PT, 0xf8, 0x8f ;  /* 0x00000000008f781c */ /* 0x000fc40000703f70 */
[----:B------:R-:W-:Y:S02]  /*0d30*/  SHF.R.U32.HI R14, RZ, 0x1, R12 ;  /* 0x00000001ff0e7819 */ /* 0x000fe4000001160c */
[----:B------:R-:W-:-:S04]  /*0d40*/  SEL R3, RZ, 0x1, !P0 ;  /* 0x00000001ff037807 */ /* 0x000fc80004000000 */
[----:B------:R-:W-:-:S04]  /*0d50*/  LOP3.LUT R3, R3, 0x1, R14, 0xf8, !PT ;  /* 0x0000000103037812 */ /* 0x000fc800078ef80e */
[----:B------:R-:W-:-:S04]  /*0d60*/  LOP3.LUT R3, R3, R12, RZ, 0xc0, !PT ;  /* 0x0000000c03037212 */ /* 0x000fc800078ec0ff */
[----:B------:R-:W-:-:S04]  /*0d70*/  IADD3 R3, PT, PT, R14, R3, RZ ;  /* 0x000000030e037210 */ /* 0x000fc80007ffe0ff */
[----:B------:R-:W-:Y:S01]  /*0d80*/  LOP3.LUT R0, R3, R0, RZ, 0xfc, !PT ;  /* 0x0000000003007212 */ /* 0x000fe200078efcff */
[----:B------:R-:W-:Y:S06]  /*0d90*/  BRA `(.L_x_59) ;  /* 0x0000000000107947 */ /* 0x000fec0003800000 */
.L_x_58:
[----:B------:R-:W-:-:S04]  /*0da0*/  LOP3.LUT R0, R0, 0x80000000, RZ, 0xc0, !PT ;  /* 0x8000000000007812 */ /* 0x000fc800078ec0ff */
[----:B------:R-:W-:Y:S01]  /*0db0*/  LOP3.LUT R0, R0, 0x7f800000, RZ, 0xfc, !PT ;  /* 0x7f80000000007812 */ /* 0x000fe200078efcff */
[----:B------:R-:W-:Y:S06]  /*0dc0*/  BRA `(.L_x_59) ;  /* 0x0000000000047947 */ /* 0x000fec0003800000 */
.L_x_57:
[----:B------:R-:W-:-:S07]  /*0dd0*/  IMAD R0, R12, 0x800000, R0 ;  /* 0x008000000c007824 */ /* 0x000fce00078e0200 */
.L_x_59:
[----:B------:R-:W-:Y:S05]  /*0de0*/  BSYNC.RECONVERGENT B2 ;  /* 0x0000000000027941 */ /* 0x000fea0003800200 */
.L_x_56:
[----:B------:R-:W-:Y:S05]  /*0df0*/  BRA `(.L_x_60) ;  /* 0x0000000000207947 */ /* 0x000fea0003800000 */
.L_x_55:
[----:B------:R-:W-:-:S04]  /*0e00*/  LOP3.LUT R0, R3, 0x80000000, R0, 0x48, !PT ;  /* 0x8000000003007812 */ /* 0x000fc800078e4800 */
[----:B------:R-:W-:Y:S01]  /*0e10*/  LOP3.LUT R0, R0, 0x7f800000, RZ, 0xfc, !PT ;  /* 0x7f80000000007812 */ /* 0x000fe200078efcff */
[----:B------:R-:W-:Y:S06]  /*0e20*/  BRA `(.L_x_60) ;  /* 0x0000000000147947 */ /* 0x000fec0003800000 */
.L_x_54:
[----:B------:R-:W-:Y:S01]  /*0e30*/  LOP3.LUT R0, R3, 0x80000000, R0, 0x48, !PT ;  /* 0x8000000003007812 */ /* 0x000fe200078e4800 */
[----:B------:R-:W-:Y:S06]  /*0e40*/  BRA `(.L_x_60) ;  /* 0x00000000000c7947 */ /* 0x000fec0003800000 */
.L_x_53:
[----:B------:R-:W0:Y:S01]  /*0e50*/  MUFU.RSQ R0, -QNAN ;  /* 0xffc0000000007908 */ /* 0x000e220000001400 */
[----:B------:R-:W-:Y:S05]  /*0e60*/  BRA `(.L_x_60) ;  /* 0x0000000000047947 */ /* 0x000fea0003800000 */
.L_x_52:
[----:B------:R-:W-:-:S07]  /*0e70*/  FADD.FTZ R0, R0, R3 ;  /* 0x0000000300007221 */ /* 0x000fce0000010000 */
.L_x_60:
[----:B------:R-:W-:Y:S05]  /*0e80*/  BSYNC.RECONVERGENT B1 ;  /* 0x0000000000017941 */ /* 0x000fea0003800200 */
.L_x_50:
[----:B------:R-:W-:-:S04]  /*0e90*/  IMAD.MOV.U32 R11, RZ, RZ, 0x0 ;  /* 0x00000000ff0b7424 */ /* 0x000fc800078e00ff */
[----:B0-----:R-:W-:Y:S05]  /*0ea0*/  RET.REL.NODEC R10 `(glow_threshold) ;  /* 0xfffffff00a547950 */ /* 0x001fea0003c3ffff */
.L_x_61:
        /* <DEDUP_REMOVED lines=13> */
.L_x_66:


//--------------------- .nv.shared.reserved.0     --------------------------
	.section	.nv.shared.reserved.0,"aw",@nobits
	.weak		__nv_reservedSMEM_offset_0_alias
	.size		__nv_reservedSMEM_offset_0_alias, 0, 64
	.other		__nv_reservedSMEM_offset_0_alias,@"STO_CUDA_RESERVED_SHARED STV_DEFAULT"
__nv_reservedSMEM_offset_0_alias:
	.zero		0
	.zero		64


//--------------------- .nv.constant0.glow_composite --------------------------
	.section	.nv.constant0.glow_composite,"a",@progbits
	.sectionflags	@""
	.align	4
.nv.constant0.glow_composite:
	.zero		932


//--------------------- .nv.constant0.glow_blur_v --------------------------
	.section	.nv.constant0.glow_blur_v,"a",@progbits
	.sectionflags	@""
	.align	4
.nv.constant0.glow_blur_v:
	.zero		924


//--------------------- .nv.constant0.glow_blur_h --------------------------
	.section	.nv.constant0.glow_blur_h,"a",@progbits
	.sectionflags	@""
	.align	4
.nv.constant0.glow_blur_h:
	.zero		924


//--------------------- .nv.constant0.glow_threshold --------------------------
	.section	.nv.constant0.glow_threshold,"a",@progbits
	.sectionflags	@""
	.align	4
.nv.constant0.glow_threshold:
	.zero		924


//--------------------- SYMBOLS --------------------------

	.type		.nv.reservedSmem.offset0,@object
	.size		.nv.reservedSmem.offset0,0x4
